	.target	sm_90a

	.elftype	@"ET_EXEC"


//--------------------- .note.nv.tkinfo           --------------------------
	.section	.note.nv.tkinfo,"",@"SHT_NOTE"
	.sectionflags	@"SHF_NOTE_NV_TKINFO"
	.tkinfo
        /*0018*/ 	.word	0x00000002
        /*0030*/ 	.string	""
        /*0030*/ 	.string	"ptxas"
        /*0030*/ 	.string	"Cuda compilation tools, release 13.0, V13.0.88"
        /*0030*/ 	.string	"Build cuda_13.0.r13.0/compiler.36424714_0"
        /*0030*/ 	.string	"-v  -suppress-debug-info  -lineinfo  -arch sm_90a "



//--------------------- .note.nv.cuinfo           --------------------------
	.section	.note.nv.cuinfo,"",@"SHT_NOTE"
	.sectionflags	@"SHF_NOTE_NV_CUINFO"
        /*0018*/ 	.short	0x0002
        /*001a*/ 	.short	0x005a
        /*001c*/ 	.short	0x0082
	.zero		2


//--------------------- .nv.info                  --------------------------
	.section	.nv.info,"",@"SHT_CUDA_INFO"
	.align	4


	//----- nvinfo : EIATTR_REGCOUNT
	.align		4
        /*0000*/ 	.byte	0x04, 0x2f
        /*0002*/ 	.short	(.L_1 - .L_0)
	.align		4
.L_0:
        /*0004*/ 	.word	index@(gluon_wgmma)
        /*0008*/ 	.word	0x0000009a


	//----- nvinfo : EIATTR_FRAME_SIZE
	.align		4
.L_1:
        /*000c*/ 	.byte	0x04, 0x11
        /*000e*/ 	.short	(.L_3 - .L_2)
	.align		4
.L_2:
        /*0010*/ 	.word	index@(gluon_wgmma)
        /*0014*/ 	.word	0x00000000


	//----- nvinfo : EIATTR_MIN_STACK_SIZE
	.align		4
.L_3:
        /*0018*/ 	.byte	0x04, 0x12
        /*001a*/ 	.short	(.L_5 - .L_4)
	.align		4
.L_4:
        /*001c*/ 	.word	index@(gluon_wgmma)
        /*0020*/ 	.word	0x00000000
.L_5:


//--------------------- .nv.compat                --------------------------
	.section	.nv.compat,"",@"SHT_CUDA_COMPAT_INFO"
	.align	4
        /*0000*/ 	.byte	0x02, 0x09, 0x01, 0x00, 0x02, 0x02, 0x04, 0x00, 0x02, 0x05, 0x05, 0x00, 0x03, 0x07, 0x01, 0x01
        /*0010*/ 	.byte	0x02, 0x03, 0x03, 0x00, 0x02, 0x06, 0x01, 0x00, 0x04, 0x0b, 0x08, 0x00, 0x00, 0x00, 0x00, 0x00
        /*0020*/ 	.byte	0x00, 0x00, 0x00, 0x00


//--------------------- .nv.info.gluon_wgmma      --------------------------
	.section	.nv.info.gluon_wgmma,"",@"SHT_CUDA_INFO"
	.sectionflags	@""
	.align	4


	//----- nvinfo : EIATTR_CUDA_API_VERSION
	.align		4
        /*0000*/ 	.byte	0x04, 0x37
        /*0002*/ 	.short	(.L_7 - .L_6)
.L_6:
        /*0004*/ 	.word	0x00000082


	//----- nvinfo : EIATTR_KPARAM_INFO
	.align		4
.L_7:
        /*0008*/ 	.byte	0x04, 0x17
        /*000a*/ 	.short	(.L_9 - .L_8)
.L_8:
        /*000c*/ 	.word	0x00000000
        /*0010*/ 	.short	0x000a
        /*0012*/ 	.short	0x0048
        /*0014*/ 	.byte	0x00, 0xf4, 0x21, 0x00


	//----- nvinfo : EIATTR_KPARAM_INFO
	.align		4
.L_9:
        /*0018*/ 	.byte	0x04, 0x17
        /*001a*/ 	.short	(.L_11 - .L_10)
.L_10:
        /*001c*/ 	.word	0x00000000
        /*0020*/ 	.short	0x0009
        /*0022*/ 	.short	0x0040
        /*0024*/ 	.byte	0x00, 0xf4, 0x21, 0x00


	//----- nvinfo : EIATTR_KPARAM_INFO
	.align		4
.L_11:
        /*0028*/ 	.byte	0x04, 0x17
        /*002a*/ 	.short	(.L_13 - .L_12)
.L_12:
        /*002c*/ 	.word	0x00000000
        /*0030*/ 	.short	0x0008
        /*0032*/ 	.short	0x0038
        /*0034*/ 	.byte	0x00, 0xf0, 0x21, 0x00


	//----- nvinfo : EIATTR_KPARAM_INFO
	.align		4
.L_13:
        /*0038*/ 	.byte	0x04, 0x17
        /*003a*/ 	.short	(.L_15 - .L_14)
.L_14:
        /*003c*/ 	.word	0x00000000
        /*0040*/ 	.short	0x0007
        /*0042*/ 	.short	0x0030
        /*0044*/ 	.byte	0x00, 0xf0, 0x21, 0x00


	//----- nvinfo : EIATTR_KPARAM_INFO
	.align		4
.L_15:
        /*0048*/ 	.byte	0x04, 0x17
        /*004a*/ 	.short	(.L_17 - .L_16)
.L_16:
        /*004c*/ 	.word	0x00000000
        /*0050*/ 	.short	0x0006
        /*0052*/ 	.short	0x0028
        /*0054*/ 	.byte	0x00, 0xf0, 0x21, 0x00


	//----- nvinfo : EIATTR_KPARAM_INFO
	.align		4
.L_17:
        /*0058*/ 	.byte	0x04, 0x17
        /*005a*/ 	.short	(.L_19 - .L_18)
.L_18:
        /*005c*/ 	.word	0x00000000
        /*0060*/ 	.short	0x0005
        /*0062*/ 	.short	0x0020
        /*0064*/ 	.byte	0x00, 0xf0, 0x11, 0x00


	//----- nvinfo : EIATTR_KPARAM_INFO
	.align		4
.L_19:
        /*0068*/ 	.byte	0x04, 0x17
        /*006a*/ 	.short	(.L_21 - .L_20)
.L_20:
        /*006c*/ 	.word	0x00000000
        /*0070*/ 	.short	0x0004
        /*0072*/ 	.short	0x001c
        /*0074*/ 	.byte	0x00, 0xf0, 0x11, 0x00


	//----- nvinfo : EIATTR_KPARAM_INFO
	.align		4
.L_21:
        /*0078*/ 	.byte	0x04, 0x17
        /*007a*/ 	.short	(.L_23 - .L_22)
.L_22:
        /*007c*/ 	.word	0x00000000
        /*0080*/ 	.short	0x0003
        /*0082*/ 	.short	0x0018
        /*0084*/ 	.byte	0x00, 0xf0, 0x11, 0x00


	//----- nvinfo : EIATTR_KPARAM_INFO
	.align		4
.L_23:
        /*0088*/ 	.byte	0x04, 0x17
        /*008a*/ 	.short	(.L_25 - .L_24)
.L_24:
        /*008c*/ 	.word	0x00000000
        /*0090*/ 	.short	0x0002
        /*0092*/ 	.short	0x0010
        /*0094*/ 	.byte	0x00, 0xf4, 0x21, 0x00


	//----- nvinfo : EIATTR_KPARAM_INFO
	.align		4
.L_25:
        /*0098*/ 	.byte	0x04, 0x17
        /*009a*/ 	.short	(.L_27 - .L_26)
.L_26:
        /*009c*/ 	.word	0x00000000
        /*00a0*/ 	.short	0x0001
        /*00a2*/ 	.short	0x0008
        /*00a4*/ 	.byte	0x00, 0xf4, 0x21, 0x00


	//----- nvinfo : EIATTR_KPARAM_INFO
	.align		4
.L_27:
        /*00a8*/ 	.byte	0x04, 0x17
        /*00aa*/ 	.short	(.L_29 - .L_28)
.L_28:
        /*00ac*/ 	.word	0x00000000
        /*00b0*/ 	.short	0x0000
        /*00b2*/ 	.short	0x0000
        /*00b4*/ 	.byte	0x00, 0xf4, 0x21, 0x00


	//----- nvinfo : EIATTR_SPARSE_MMA_MASK
	.align		4
.L_29:
        /*00b8*/ 	.byte	0x03, 0x50
        /*00ba*/ 	.short	0x0000


	//----- nvinfo : EIATTR_MAXREG_COUNT
	.align		4
        /*00bc*/ 	.byte	0x03, 0x1b
        /*00be*/ 	.short	0x00ff


	//----- nvinfo : EIATTR_NUM_BARRIERS
	.align		4
        /*00c0*/ 	.byte	0x02, 0x4c
        /*00c2*/ 	.byte	0x01
	.zero		1


	//----- nvinfo : EIATTR_MERCURY_ISA_VERSION
	.align		4
        /*00c4*/ 	.byte	0x03, 0x5f
        /*00c6*/ 	.short	0x0101


	//----- nvinfo : EIATTR_INT_WARP_WIDE_INSTR_OFFSETS
	.align		4
        /*00c8*/ 	.byte	0x04, 0x31
        /*00ca*/ 	.short	(.L_31 - .L_30)


	//   ....[0]....
.L_30:
        /*00cc*/ 	.word	0x00001320


	//   ....[1]....
        /*00d0*/ 	.word	0x00001340


	//   ....[2]....
        /*00d4*/ 	.word	0x000013f0


	//   ....[3]....
        /*00d8*/ 	.word	0x00001cf0


	//   ....[4]....
        /*00dc*/ 	.word	0x00001d00


	//   ....[5]....
        /*00e0*/ 	.word	0x00001de0


	//   ....[6]....
        /*00e4*/ 	.word	0x00001df0


	//----- nvinfo : EIATTR_COOP_GROUP_MASK_REGIDS
	.align		4
.L_31:
        /*00e8*/ 	.byte	0x04, 0x29
        /*00ea*/ 	.short	(.L_33 - .L_32)


	//   ....[0]....
.L_32:
        /*00ec*/ 	.word	0xffffffff


	//   ....[1]....
        /*00f0*/ 	.word	0xffffffff


	//   ....[2]....
        /*00f4*/ 	.word	0xffffffff


	//----- nvinfo : EIATTR_COOP_GROUP_INSTR_OFFSETS
	.align		4
.L_33:
        /*00f8*/ 	.byte	0x04, 0x28
        /*00fa*/ 	.short	(.L_35 - .L_34)


	//   ....[0]....
.L_34:
        /*00fc*/ 	.word	0x00000150


	//   ....[1]....
        /*0100*/ 	.word	0x00000700


	//   ....[2]....
        /*0104*/ 	.word	0x00000cf0


	//----- nvinfo : EIATTR_MBARRIER_INSTR_OFFSETS
	.align		4
.L_35:
        /*0108*/ 	.byte	0x04, 0x39
        /*010a*/ 	.short	(.L_37 - .L_36)


	//   ....[0]....
.L_36:
        /*010c*/ 	.word	0x00001490
        /*0110*/ 	.word	0x000000ff
        /*0114*/ 	.word	0x00028000
        /*0118*/ 	.short	0x0100
        /*011a*/ 	.byte	0x14
	.zero		1


	//   ....[1]....
        /*011c*/ 	.word	0x00001620
        /*0120*/ 	.word	0x000000ff
        /*0124*/ 	.word	0x00028008
        /*0128*/ 	.short	0x0100
        /*012a*/ 	.byte	0x14
	.zero		1


	//   ....[2]....
        /*012c*/ 	.word	0x00001eb0
        /*0130*/ 	.word	0x000000ff
        /*0134*/ 	.word	0x00028000
        /*0138*/ 	.short	0x010a
        /*013a*/ 	.byte	0x1f
	.zero		1


	//   ....[3]....
        /*013c*/ 	.word	0x000022e0
        /*0140*/ 	.word	0x000000ff
        /*0144*/ 	.word	0x00028000
        /*0148*/ 	.short	0x0108
        /*014a*/ 	.byte	0x14
	.zero		1


	//   ....[4]....
        /*014c*/ 	.word	0x000023d0
        /*0150*/ 	.word	0x000000ff
        /*0154*/ 	.word	0x00028008
        /*0158*/ 	.short	0x0108
        /*015a*/ 	.byte	0x14
	.zero		1


	//   ....[5]....
        /*015c*/ 	.word	0x00002880
        /*0160*/ 	.word	0x000000ff
        /*0164*/ 	.word	0x00028000
        /*0168*/ 	.short	0x010a
        /*016a*/ 	.byte	0x1f
	.zero		1


	//----- nvinfo : EIATTR_NUM_MBARRIERS
	.align		4
.L_37:
        /*016c*/ 	.byte	0x03, 0x38
        /*016e*/ 	.short	0x0002


	//----- nvinfo : EIATTR_EXIT_INSTR_OFFSETS
	.align		4
        /*0170*/ 	.byte	0x04, 0x1c
        /*0172*/ 	.short	(.L_39 - .L_38)


	//   ....[0]....
.L_38:
        /*0174*/ 	.word	0x00002870


	//----- nvinfo : EIATTR_REQNTID
	.align		4
.L_39:
        /*0178*/ 	.byte	0x04, 0x10
        /*017a*/ 	.short	(.L_41 - .L_40)
.L_40:
        /*017c*/ 	.word	0x00000080
        /*0180*/ 	.word	0x00000001
        /*0184*/ 	.word	0x00000001


	//----- nvinfo : EIATTR_CRS_STACK_SIZE
	.align		4
.L_41:
        /*0188*/ 	.byte	0x04, 0x1e
        /*018a*/ 	.short	(.L_43 - .L_42)
.L_42:
        /*018c*/ 	.word	0x00000000


	//----- nvinfo : EIATTR_CBANK_PARAM_SIZE
	.align		4
.L_43:
        /*0190*/ 	.byte	0x03, 0x19
        /*0192*/ 	.short	0x0050


	//----- nvinfo : EIATTR_PARAM_CBANK
	.align		4
        /*0194*/ 	.byte	0x04, 0x0a
        /*0196*/ 	.short	(.L_45 - .L_44)
	.align		4
.L_44:
        /*0198*/ 	.word	index@(.nv.constant0.gluon_wgmma)
        /*019c*/ 	.short	0x0210
        /*019e*/ 	.short	0x0050


	//----- nvinfo : EIATTR_SW_WAR
	.align		4
.L_45:
        /*01a0*/ 	.byte	0x04, 0x36
        /*01a2*/ 	.short	(.L_47 - .L_46)
.L_46:
        /*01a4*/ 	.word	0x00000008
.L_47:


//--------------------- .nv.callgraph             --------------------------
	.section	.nv.callgraph,"",@"SHT_CUDA_CALLGRAPH"
	.align	4
	.sectionentsize	8
	.align		4
        /*0000*/ 	.word	0x00000000
	.align		4
        /*0004*/ 	.word	0xffffffff
	.align		4
        /*0008*/ 	.word	0x00000000
	.align		4
        /*000c*/ 	.word	0xfffffffe
	.align		4
        /*0010*/ 	.word	0x00000000
	.align		4
        /*0014*/ 	.word	0xfffffffd
	.align		4
        /*0018*/ 	.word	0x00000000
	.align		4
        /*001c*/ 	.word	0xfffffffc


//--------------------- .text.gluon_wgmma         --------------------------
	.section	.text.gluon_wgmma,"ax",@progbits
	.align	128
        .global         gluon_wgmma
        .type           gluon_wgmma,@function
        .size           gluon_wgmma,(.L_x_52 - gluon_wgmma)
        .other          gluon_wgmma,@"STO_CUDA_ENTRY STV_DEFAULT"
gluon_wgmma:
.text.gluon_wgmma:
[----:B------:R-:W-:Y:S01]  /*0000*/  LDC R1, c[0x0][0x28] ;  /* 0x00000a00ff017b82 */ /* 0x000fe20000000800 */
[----:B------:R-:W1:Y:S07]  /*0010*/  S2R R0, SR_TID.X ;  /* 0x0000000000007919 */ /* 0x000e6e0000002100 */
[----:B------:R-:W2:Y:S01]  /*0020*/  S2UR UR4, SR_CgaCtaId ;  /* 0x00000000000479c3 */ /* 0x000ea20000008800 */
[----:B------:R-:W-:Y:S01]  /*0030*/  UMOV UR20, 0x400 ;  /* 0x0000040000147882 */ /* 0x000fe20000000000 */
[----:B------:R-:W-:Y:S01]  /*0040*/  ULDC UR6, c[0x0][0xc] ;  /* 0x0000030000067ab9 */ /* 0x000fe20000000800 */
[----:B------:R-:W-:Y:S01]  /*0050*/  ULDC.64 UR26, c[0x0][0x250] ;  /* 0x00009400001a7ab9 */ /* 0x000fe20000000a00 */
[----:B------:R-:W-:Y:S04]  /*0060*/  BSSY B0, `(.L_x_0) ;  /* 0x000001f000007945 */ /* 0x000fe80003800000 */
[----:B------:R-:W3:Y:S08]  /*0070*/  LDC R4, c[0x0][0x228] ;  /* 0x00008a00ff047b82 */ /* 0x000ef00000000800 */
[----:B------:R-:W4:Y:S08]  /*0080*/  LDC R13, c[0x0][0x230] ;  /* 0x00008c00ff0d7b82 */ /* 0x000f300000000800 */
[----:B------:R-:W-:Y:S01]  /*0090*/  S2UR UR32, SR_CTAID.Y ;  /* 0x00000000002079c3 */ /* 0x000fe20000002600 */
[----:B--2---:R-:W-:-:S03]  /*00a0*/  ULEA UR20, UR4, UR20, 0x18 ;  /* 0x0000001404147291 */ /* 0x004fc6000f8ec03f */
[----:B------:R-:W-:Y:S01]  /*00b0*/  ULDC UR4, c[0x0][0x10] ;  /* 0x0000040000047ab9 */ /* 0x000fe20000000800 */
[----:B-1----:R-:W-:-:S03]  /*00c0*/  LOP3.LUT R6, R0, 0x7f, RZ, 0xc0, !PT ;  /* 0x0000007f00067812 */ /* 0x002fc600078ec0ff */
[----:B------:R-:W1:Y:S01]  /*00d0*/  S2UR UR5, SR_CTAID.Z ;  /* 0x00000000000579c3 */ /* 0x000e620000002700 */
[----:B---3--:R-:W-:Y:S01]  /*00e0*/  VIADD R4, R4, 0xffffffff ;  /* 0xffffffff04047836 */ /* 0x008fe20000000000 */
[C---:B------:R-:W-:Y:S02]  /*00f0*/  ISETP.GE.U32.AND P0, PT, R6.reuse, 0x20, PT ;  /* 0x000000200600780c */ /* 0x040fe40003f06070 */
[C---:B------:R-:W-:Y:S02]  /*0100*/  ISETP.NE.U32.AND P2, PT, R6.reuse, RZ, PT ;  /* 0x000000ff0600720c */ /* 0x040fe40003f45070 */
[----:B------:R-:W-:Y:S02]  /*0110*/  LEA R12, R6, UR20, 0x2 ;  /* 0x00000014060c7c11 */ /* 0x000fe4000f8e10ff */
[----:B------:R-:W2:Y:S01]  /*0120*/  S2UR UR33, SR_CTAID.X ;  /* 0x00000000002179c3 */ /* 0x000ea20000002500 */
[----:B----4-:R-:W-:-:S06]  /*0130*/  VIADD R9, R13, 0xffffffff ;  /* 0xffffffff0d097836 */ /* 0x010fcc0000000000 */
[----:B------:R3:W-:Y:S01]  /*0140*/  @!P0 STS [R12], RZ ;  /* 0x000000ff0c008388 */ /* 0x0007e20000000800 */
[----:B------:R-:W-:-:S03]  /*0150*/  NOP ;  /* 0x0000000000007918 */ /* 0x000fc60000000000 */
[----:B------:R3:W-:Y:S01]  /*0160*/  @!P2 STS [UR20+0x24], R4 ;  /* 0x00002404ff00a988 */ /* 0x0007e20008000814 */
[----:B-1----:R-:W-:-:S03]  /*0170*/  UIMAD UR4, UR5, UR4, UR32 ;  /* 0x00000004050472a4 */ /* 0x002fc6000f8e0220 */
[----:B------:R3:W-:Y:S01]  /*0180*/  @!P2 STS [UR20+0x20], R9 ;  /* 0x00002009ff00a988 */ /* 0x0007e20008000814 */
[----:B--2---:R-:W-:-:S04]  /*0190*/  UIMAD UR4, UR4, UR6, UR33 ;  /* 0x00000006040472a4 */ /* 0x004fc8000f8e0221 */
[----:B------:R-:W-:-:S03]  /*01a0*/  UIMAD UR5, UR4, 0x180, URZ ;  /* 0x00000180040578a4 */ /* 0x000fc6000f8e023f */
[----:B------:R-:W-:Y:S01]  /*01b0*/  UMOV UR4, URZ ;  /* 0x0000003f00047c82 */ /* 0x000fe20008000000 */
[----:B------:R-:W-:-:S04]  /*01c0*/  UIADD3 UR22, UP0, UR5, UR26, URZ ;  /* 0x0000001a05167290 */ /* 0x000fc8000ff1e03f */
[----:B------:R-:W-:Y:S01]  /*01d0*/  ULEA.HI.X.SX32 UR23, UR5, UR27, 0x1, UP0 ;  /* 0x0000001b05177291 */ /* 0x000fe200080f0e3f */
[----:B---3--:R-:W-:Y:S11]  /*01e0*/  @P2 BRA `(.L_x_1) ;  /* 0x0000000000182947 */ /* 0x008ff60003800000 */
[----:B------:R-:W1:Y:S01]  /*01f0*/  LDS R2, [UR20+0x8] ;  /* 0x00000814ff027984 */ /* 0x000e620008000800 */
[----:B------:R-:W2:Y:S01]  /*0200*/  LDC.64 R10, c[0x0][0x210] ;  /* 0x00008400ff0a7b82 */ /* 0x000ea20000000a00 */
[----:B------:R-:W-:Y:S02]  /*0210*/  IMAD.MOV.U32 R3, RZ, RZ, 0x70 ;  /* 0x00000070ff037424 */ /* 0x000fe400078e00ff */
[----:B--2---:R2:W-:Y:S03]  /*0220*/  STS.64 [UR20], R10 ;  /* 0x0000000aff007988 */ /* 0x0045e60008000a14 */
[----:B-1----:R-:W-:-:S05]  /*0230*/  LOP3.LUT R2, R2, 0x10, R3, 0xd8, !PT ;  /* 0x0000001002027812 */ /* 0x002fca00078ed803 */
[----:B------:R2:W-:Y:S02]  /*0240*/  STS [UR20+0x8], R2 ;  /* 0x00000802ff007988 */ /* 0x0005e40008000814 */
.L_x_1:
[----:B------:R-:W-:Y:S05]  /*0250*/  BSYNC B0 ;  /* 0x0000000000007941 */ /* 0x000fea0003800000 */
.L_x_0:
[----:B------:R-:W-:Y:S04]  /*0260*/  BSSY B0, `(.L_x_2) ;  /* 0x000000a000007945 */ /* 0x000fe80003800000 */
[----:B------:R-:W-:Y:S05]  /*0270*/  @P2 BRA `(.L_x_3) ;  /* 0x0000000000202947 */ /* 0x000fea0003800000 */
[----:B--2---:R-:W1:Y:S01]  /*0280*/  LDS R2, [UR20+0x34] ;  /* 0x00003414ff027984 */ /* 0x004e620008000800 */
[----:B------:R-:W-:Y:S02]  /*0290*/  IMAD.MOV.U32 R3, RZ, RZ, 0x3f000000 ;  /* 0x3f000000ff037424 */ /* 0x000fe400078e00ff */
[----:B------:R-:W-:Y:S01]  /*02a0*/  @!P2 IMAD.MOV.U32 R5, RZ, RZ, 0x3f ;  /* 0x0000003fff05a424 */ /* 0x000fe200078e00ff */
[----:B------:R-:W2:Y:S02]  /*02b0*/  @!P2 LDS R8, [UR20+0x38] ;  /* 0x00003814ff08a984 */ /* 0x000ea40008000800 */
[----:B-1----:R-:W-:Y:S02]  /*02c0*/  LOP3.LUT R2, R2, 0xff000000, R3, 0xb8, !PT ;  /* 0xff00000002027812 */ /* 0x002fe400078eb803 */
[----:B--2---:R-:W-:-:S03]  /*02d0*/  @!P2 LOP3.LUT R3, R8, 0xff, R5, 0xb8, !PT ;  /* 0x000000ff0803a812 */ /* 0x004fc600078eb805 */
[----:B------:R1:W-:Y:S04]  /*02e0*/  STS [UR20+0x34], R2 ;  /* 0x00003402ff007988 */ /* 0x0003e80008000814 */
[----:B------:R1:W-:Y:S02]  /*02f0*/  @!P2 STS [UR20+0x38], R3 ;  /* 0x00003803ff00a988 */ /* 0x0003e40008000814 */
.L_x_3:
[----:B------:R-:W-:Y:S05]  /*0300*/  BSYNC B0 ;  /* 0x0000000000007941 */ /* 0x000fea0003800000 */
.L_x_2:
[----:B------:R-:W-:Y:S04]  /*0310*/  BSSY B0, `(.L_x_4) ;  /* 0x000000e000007945 */ /* 0x000fe80003800000 */
[----:B------:R-:W-:Y:S05]  /*0320*/  @P2 BRA `(.L_x_5) ;  /* 0x0000000000302947 */ /* 0x000fea0003800000 */
[----:B-1----:R-:W1:Y:S01]  /*0330*/  LDS R3, [UR20+0x34] ;  /* 0x00003414ff037984 */ /* 0x002e620008000800 */
[----:B--2---:R-:W2:Y:S03]  /*0340*/  LDC.64 R10, c[0x0][0x238] ;  /* 0x00008e00ff0a7b82 */ /* 0x004ea60000000a00 */
[----:B------:R-:W3:Y:S01]  /*0350*/  LDS R2, [UR20+0x1c] ;  /* 0x00001c14ff027984 */ /* 0x000ee20008000800 */
[C---:B--2---:R-:W-:Y:S01]  /*0360*/  SHF.L.U64.HI R8, R10.reuse, 0x1, R11 ;  /* 0x000000010a087819 */ /* 0x044fe2000001020b */
[----:B------:R-:W-:-:S03]  /*0370*/  IMAD.SHL.U32 R5, R10, 0x2, RZ ;  /* 0x000000020a057824 */ /* 0x000fc600078e00ff */
[--C-:B------:R-:W-:Y:S02]  /*0380*/  SHF.R.U32.HI R7, RZ, 0x4, R8.reuse ;  /* 0x00000004ff077819 */ /* 0x100fe40000011608 */
[----:B------:R-:W-:-:S05]  /*0390*/  SHF.R.U64 R5, R5, 0x4, R8 ;  /* 0x0000000405057819 */ /* 0x000fca0000001208 */
[----:B------:R4:W-:Y:S01]  /*03a0*/  STS [UR20+0xc], R5 ;  /* 0x00000c05ff007988 */ /* 0x0009e20008000814 */
[----:B-1----:R-:W-:Y:S02]  /*03b0*/  LOP3.LUT R3, R3, 0x7, RZ, 0xb8, !PT ;  /* 0x0000000703037812 */ /* 0x002fe400078eb8ff */
[----:B---3--:R-:W-:-:S03]  /*03c0*/  LOP3.LUT R2, R2, 0xf, R7, 0xb8, !PT ;  /* 0x0000000f02027812 */ /* 0x008fc600078eb807 */
[----:B------:R4:W-:Y:S04]  /*03d0*/  STS [UR20+0x34], R3 ;  /* 0x00003403ff007988 */ /* 0x0009e80008000814 */
[----:B------:R4:W-:Y:S02]  /*03e0*/  STS [UR20+0x1c], R2 ;  /* 0x00001c02ff007988 */ /* 0x0009e40008000814 */
.L_x_5:
[----:B------:R-:W-:Y:S05]  /*03f0*/  BSYNC B0 ;  /* 0x0000000000007941 */ /* 0x000fea0003800000 */
.L_x_4:
[----:B------:R-:W-:Y:S04]  /*0400*/  BSSY B1, `(.L_x_6) ;  /* 0x000001a000017945 */ /* 0x000fe80003800000 */
[----:B------:R-:W-:Y:S04]  /*0410*/  BSSY B0, `(.L_x_7) ;  /* 0x0000015000007945 */ /* 0x000fe80003800000 */
[----:B------:R-:W-:Y:S05]  /*0420*/  @P2 BRA `(.L_x_8) ;  /* 0x0000000000202947 */ /* 0x000fea0003800000 */
[----:B-12-4-:R-:W1:Y:S02]  /*0430*/  LDS R2, [UR20+0x34] ;  /* 0x00003414ff027984 */ /* 0x016e640008000800 */
[----:B-1----:R-:W-:-:S05]  /*0440*/  LOP3.LUT R2, R2, 0x38, RZ, 0xb8, !PT ;  /* 0x0000003802027812 */ /* 0x002fca00078eb8ff */
[----:B------:R1:W-:Y:S01]  /*0450*/  STS [UR20+0x34], R2 ;  /* 0x00003402ff007988 */ /* 0x0003e20008000814 */
[----:B------:R-:W-:Y:S05]  /*0460*/  @P2 BRA `(.L_x_9) ;  /* 0x0000000000202947 */ /* 0x000fea0003800000 */
[----:B-1----:R-:W1:Y:S01]  /*0470*/  LDS R2, [UR20+0x8] ;  /* 0x00000814ff027984 */ /* 0x002e620008000800 */
[----:B------:R-:W-:-:S05]  /*0480*/  IMAD.MOV.U32 R3, RZ, RZ, 0x780 ;  /* 0x00000780ff037424 */ /* 0x000fca00078e00ff */
[----:B-1----:R-:W-:-:S05]  /*0490*/  LOP3.LUT R2, R2, 0x500, R3, 0xd8, !PT ;  /* 0x0000050002027812 */ /* 0x002fca00078ed803 */
[----:B------:R3:W-:Y:S02]  /*04a0*/  STS [UR20+0x8], R2 ;  /* 0x00000802ff007988 */ /* 0x0007e40008000814 */
.L_x_8:
[----:B------:R-:W-:Y:S05]  /*04b0*/  @P2 BRA `(.L_x_10) ;  /* 0x0000000000282947 */ /* 0x000fea0003800000 */
[----:B-1234-:R-:W1:Y:S02]  /*04c0*/  LDS R2, [UR20+0x8] ;  /* 0x00000814ff027984 */ /* 0x01ee640008000800 */
[----:B-1----:R-:W-:-:S05]  /*04d0*/  LOP3.LUT R2, R2, 0x1800, RZ, 0xb8, !PT ;  /* 0x0000180002027812 */ /* 0x002fca00078eb8ff */
[----:B------:R2:W-:Y:S02]  /*04e0*/  STS [UR20+0x8], R2 ;  /* 0x00000802ff007988 */ /* 0x0005e40008000814 */
.L_x_9:
[----:B------:R-:W-:Y:S05]  /*04f0*/  @P2 BREAK B0 ;  /* 0x0000000000002942 */ /* 0x000fea0003800000 */
[----:B------:R-:W-:Y:S05]  /*0500*/  @P2 BRA `(.L_x_11) ;  /* 0x0000000000242947 */ /* 0x000fea0003800000 */
[----:B------:R-:W3:Y:S01]  /*0510*/  LDS R3, [UR20+0x8] ;  /* 0x00000814ff037984 */ /* 0x000ee20008000800 */
[----:B-12---:R-:W-:-:S05]  /*0520*/  IMAD.MOV.U32 R2, RZ, RZ, 0x6000 ;  /* 0x00006000ff027424 */ /* 0x006fca00078e00ff */
[----:B---3--:R-:W-:-:S04]  /*0530*/  LOP3.LUT R2, R3, 0x6000, R2, 0xd8, !PT ;  /* 0x0000600003027812 */ /* 0x008fc800078ed802 */
[----:B------:R-:W-:-:S05]  /*0540*/  LOP3.LUT R2, R2, 0x400000, RZ, 0xb8, !PT ;  /* 0x0040000002027812 */ /* 0x000fca00078eb8ff */
[----:B------:R5:W-:Y:S02]  /*0550*/  STS [UR20+0x8], R2 ;  /* 0x00000802ff007988 */ /* 0x000be40008000814 */
.L_x_10:
[----:B------:R-:W-:Y:S05]  /*0560*/  BSYNC B0 ;  /* 0x0000000000007941 */ /* 0x000fea0003800000 */
.L_x_7:
[----:B-12345:R-:W1:Y:S02]  /*0570*/  @!P2 LDS R2, [UR20+0x8] ;  /* 0x00000814ff02a984 */ /* 0x03ee640008000800 */
[----:B-1----:R-:W-:-:S05]  /*0580*/  @!P2 LOP3.LUT R2, R2, 0x8000, RZ, 0xb8, !PT ;  /* 0x000080000202a812 */ /* 0x002fca00078eb8ff */
[----:B------:R3:W-:Y:S02]  /*0590*/  @!P2 STS [UR20+0x8], R2 ;  /* 0x00000802ff00a988 */ /* 0x0007e40008000814 */
.L_x_11:
[----:B------:R-:W-:Y:S05]  /*05a0*/  BSYNC B1 ;  /* 0x0000000000017941 */ /* 0x000fea0003800000 */
.L_x_6:
[----:B------:R-:W-:Y:S05]  /*05b0*/  WARPSYNC.ALL ;  /* 0x0000000000007948 */ /* 0x000fea0003800000 */
[----:B------:R-:W-:Y:S05]  /*05c0*/  @P0 BRA `(.L_x_12) ;  /* 0x0000000000280947 */ /* 0x000fea0003800000 */
[----:B-123--:R-:W1:Y:S01]  /*05d0*/  S2R R2, SR_LANEID ;  /* 0x0000000000027919 */ /* 0x00ee620000000000 */
[----:B------:R-:W-:Y:S05]  /*05e0*/  WARPSYNC.ALL ;  /* 0x0000000000007948 */ /* 0x000fea0003800000 */
[----:B-1----:R-:W-:-:S05]  /*05f0*/  IMAD.SHL.U32 R5, R2, 0x4, RZ ;  /* 0x0000000402057824 */ /* 0x002fca00078e00ff */
[----:B------:R-:W1:Y:S01]  /*0600*/  LDS R7, [R5+UR20] ;  /* 0x0000001405077984 */ /* 0x000e620008000800 */
[----:B------:R-:W-:-:S05]  /*0610*/  IADD3 R2, P1, R5, UR22, RZ ;  /* 0x0000001605027c10 */ /* 0x000fca000ff3e0ff */
[----:B------:R-:W-:-:S05]  /*0620*/  IMAD.X R3, RZ, RZ, UR23, P1 ;  /* 0x00000017ff037e24 */ /* 0x000fca00088e06ff */
[----:B-1----:R4:W5:Y:S01]  /*0630*/  ATOMG.E.EXCH.STRONG.GPU PT, RZ, [R2], R7 ;  /* 0x0000000702ff73a8 */ /* 0x00296200041ee100 */
[----:B------:R-:W-:-:S04]  /*0640*/  DEPBAR {5,4,3,2,1,0} ;  /* 0x0000003f0000791a */ /* 0x000fc80000000000 */
[----:B------:R4:W-:Y:S01]  /*0650*/  UTMACCTL.IV [UR22] ;  /* 0x00000000160079b9 */ /* 0x0009e20008000000 */
[----:B------:R-:W-:Y:S01]  /*0660*/  NOP ;  /* 0x0000000000007918 */ /* 0x000fe20000000000 */
.L_x_12:
[----:B------:R-:W-:Y:S05]  /*0670*/  @P0 BRA `(.L_x_13) ;  /* 0x00000000000c0947 */ /* 0x000fea0003800000 */
[----:B------:R0:W-:Y:S01]  /*0680*/  UTMACMDFLUSH ;  /* 0x00000000000079b7 */ /* 0x0001e20000000000 */
[----:B------:R-:W-:Y:S05]  /*0690*/  @P0 BRA `(.L_x_13) ;  /* 0x0000000000040947 */ /* 0x000fea0003800000 */
[----:B------:R-:W-:-:S04]  /*06a0*/  DEPBAR.LE SB0, 0x0 ;  /* 0x000080000000791a */ /* 0x000fc80000000000 */
.L_x_13:
[----:B------:R-:W-:Y:S05]  /*06b0*/  WARPSYNC.ALL ;  /* 0x0000000000007948 */ /* 0x000fea0003800000 */
[----:B-----5:R-:W-:Y:S06]  /*06c0*/  BAR.SYNC.DEFER_BLOCKING 0x0 ;  /* 0x0000000000007b1d */ /* 0x020fec0000010000 */
[----:B------:R-:W-:Y:S02]  /*06d0*/  BSSY B1, `(.L_x_14) ;  /* 0x000000b000017945 */ /* 0x000fe40003800000 */
[----:B------:R-:W-:Y:S06]  /*06e0*/  BAR.SYNC.DEFER_BLOCKING 0x0 ;  /* 0x0000000000007b1d */ /* 0x000fec0000010000 */
[----:B------:R5:W-:Y:S01]  /*06f0*/  @!P0 STS [R12], RZ ;  /* 0x000000ff0c008388 */ /* 0x000be20000000800 */
[----:B------:R-:W-:Y:S01]  /*0700*/  NOP ;  /* 0x0000000000007918 */ /* 0x000fe20000000000 */
[----:B------:R-:W-:Y:S05]  /*0710*/  @P2 BRA `(.L_x_15) ;  /* 0x0000000000182947 */ /* 0x000fea0003800000 */
[----:B-1234-:R-:W1:Y:S01]  /*0720*/  LDS R2, [UR20+0x8] ;  /* 0x00000814ff027984 */ /* 0x01ee620008000800 */
[----:B------:R-:W2:Y:S01]  /*0730*/  LDC.64 R10, c[0x0][0x218] ;  /* 0x00008600ff0a7b82 */ /* 0x000ea20000000a00 */
[----:B------:R-:W-:Y:S02]  /*0740*/  IMAD.MOV.U32 R3, RZ, RZ, 0x70 ;  /* 0x00000070ff037424 */ /* 0x000fe400078e00ff */
[----:B--2---:R2:W-:Y:S03]  /*0750*/  STS.64 [UR20], R10 ;  /* 0x0000000aff007988 */ /* 0x0045e60008000a14 */
[----:B-1----:R-:W-:-:S05]  /*0760*/  LOP3.LUT R2, R2, 0x10, R3, 0xd8, !PT ;  /* 0x0000001002027812 */ /* 0x002fca00078ed803 */
[----:B------:R2:W-:Y:S02]  /*0770*/  STS [UR20+0x8], R2 ;  /* 0x00000802ff007988 */ /* 0x0005e40008000814 */
.L_x_15:
[----:B----4-:R-:W-:Y:S05]  /*0780*/  BSYNC B1 ;  /* 0x0000000000017941 */ /* 0x010fea0003800000 */
.L_x_14:
[----:B------:R-:W-:Y:S04]  /*0790*/  BSSY B2, `(.L_x_16) ;  /* 0x000000f000027945 */ /* 0x000fe80003800000 */
[----:B------:R-:W-:Y:S04]  /*07a0*/  BSSY B1, `(.L_x_17) ;  /* 0x000000c000017945 */ /* 0x000fe80003800000 */
[----:B------:R-:W-:Y:S05]  /*07b0*/  @P2 BRA `(.L_x_18) ;  /* 0x0000000000282947 */ /* 0x000fea0003800000 */
[----:B-123--:R-:W1:Y:S01]  /*07c0*/  LDS R2, [UR20+0x34] ;  /* 0x00003414ff027984 */ /* 0x00ee620008000800 */
[----:B------:R-:W-:Y:S01]  /*07d0*/  IMAD.MOV.U32 R3, RZ, RZ, 0x3f000000 ;  /* 0x3f000000ff037424 */ /* 0x000fe200078e00ff */
[----:B------:R-:W-:Y:S05]  /*07e0*/  @P2 BREAK B1 ;  /* 0x0000000000012942 */ /* 0x000fea0003800000 */
[----:B-1----:R-:W-:-:S05]  /*07f0*/  LOP3.LUT R2, R2, 0xff000000, R3, 0xb8, !PT ;  /* 0xff00000002027812 */ /* 0x002fca00078eb803 */
[----:B------:R1:W-:Y:S01]  /*0800*/  STS [UR20+0x34], R2 ;  /* 0x00003402ff007988 */ /* 0x0003e20008000814 */
[----:B------:R-:W-:Y:S05]  /*0810*/  @P2 BRA `(.L_x_19) ;  /* 0x0000000000182947 */ /* 0x000fea0003800000 */
[----:B------:R-:W2:Y:S01]  /*0820*/  LDS R3, [UR20+0x38] ;  /* 0x00003814ff037984 */ /* 0x000ea20008000800 */
[----:B-1----:R-:W-:-:S05]  /*0830*/  IMAD.MOV.U32 R2, RZ, RZ, 0xff ;  /* 0x000000ffff027424 */ /* 0x002fca00078e00ff */
[----:B--2---:R-:W-:-:S05]  /*0840*/  LOP3.LUT R2, R3, 0xff, R2, 0xb8, !PT ;  /* 0x000000ff03027812 */ /* 0x004fca00078eb802 */
[----:B------:R4:W-:Y:S02]  /*0850*/  STS [UR20+0x38], R2 ;  /* 0x00003802ff007988 */ /* 0x0009e40008000814 */
.L_x_18:
[----:B------:R-:W-:Y:S05]  /*0860*/  BSYNC B1 ;  /* 0x0000000000017941 */ /* 0x000fea0003800000 */
.L_x_17:
[----:B------:R1:W-:Y:S02]  /*0870*/  @!P2 STS [UR20+0x20], R9 ;  /* 0x00002009ff00a988 */ /* 0x0003e40008000814 */
.L_x_19:
[----:B------:R-:W-:Y:S05]  /*0880*/  BSYNC B2 ;  /* 0x0000000000027941 */ /* 0x000fea0003800000 */
.L_x_16:
[----:B------:R-:W-:Y:S05]  /*0890*/  WARPSYNC.ALL ;  /* 0x0000000000007948 */ /* 0x000fea0003800000 */
[----:B------:R-:W2:Y:S01]  /*08a0*/  LDC R5, c[0x0][0x22c] ;  /* 0x00008b00ff057b82 */ /* 0x000ea20000000800 */
[----:B------:R-:W-:Y:S01]  /*08b0*/  BSSY B2, `(.L_x_20) ;  /* 0x0000010000027945 */ /* 0x000fe20003800000 */
[----:B--2---:R-:W-:-:S05]  /*08c0*/  VIADD R5, R5, 0xffffffff ;  /* 0xffffffff05057836 */ /* 0x004fca0000000000 */
[----:B------:R2:W-:Y:S01]  /*08d0*/  @!P2 STS [UR20+0x24], R5 ;  /* 0x00002405ff00a988 */ /* 0x0005e20008000814 */
[----:B------:R-:W-:Y:S05]  /*08e0*/  @P2 BRA `(.L_x_21) ;  /* 0x0000000000302947 */ /* 0x000fea0003800000 */
[----:B------:R-:W2:Y:S01]  /*08f0*/  LDS R3, [UR20+0x34] ;  /* 0x00003414ff037984 */ /* 0x000ea20008000800 */
[----:B------:R-:W2:Y:S03]  /*0900*/  LDC.64 R10, c[0x0][0x240] ;  /* 0x00009000ff0a7b82 */ /* 0x000ea60000000a00 */
[----:B-1-34-:R-:W1:Y:S01]  /*0910*/  LDS R2, [UR20+0x1c] ;  /* 0x00001c14ff027984 */ /* 0x01ae620008000800 */
[C---:B--2---:R-:W-:Y:S01]  /*0920*/  SHF.L.U64.HI R8, R10.reuse, 0x1, R11 ;  /* 0x000000010a087819 */ /* 0x044fe2000001020b */
[----:B------:R-:W-:-:S03]  /*0930*/  IMAD.SHL.U32 R7, R10, 0x2, RZ ;  /* 0x000000020a077824 */ /* 0x000fc600078e00ff */
[--C-:B------:R-:W-:Y:S02]  /*0940*/  SHF.R.U32.HI R9, RZ, 0x4, R8.reuse ;  /* 0x00000004ff097819 */ /* 0x100fe40000011608 */
[----:B------:R-:W-:-:S05]  /*0950*/  SHF.R.U64 R7, R7, 0x4, R8 ;  /* 0x0000000407077819 */ /* 0x000fca0000001208 */
[----:B------:R2:W-:Y:S01]  /*0960*/  STS [UR20+0xc], R7 ;  /* 0x00000c07ff007988 */ /* 0x0005e20008000814 */
[----:B------:R-:W-:Y:S02]  /*0970*/  LOP3.LUT R3, R3, 0x7, RZ, 0xb8, !PT ;  /* 0x0000000703037812 */ /* 0x000fe400078eb8ff */
[----:B-1----:R-:W-:-:S03]  /*0980*/  LOP3.LUT R2, R2, 0xf, R9, 0xb8, !PT ;  /* 0x0000000f02027812 */ /* 0x002fc600078eb809 */
[----:B------:R2:W-:Y:S04]  /*0990*/  STS [UR20+0x34], R3 ;  /* 0x00003403ff007988 */ /* 0x0005e80008000814 */
[----:B------:R2:W-:Y:S02]  /*09a0*/  STS [UR20+0x1c], R2 ;  /* 0x00001c02ff007988 */ /* 0x0005e40008000814 */
.L_x_21:
[----:B------:R-:W-:Y:S05]  /*09b0*/  BSYNC B2 ;  /* 0x0000000000027941 */ /* 0x000fea0003800000 */
.L_x_20:
[----:B------:R-:W-:Y:S04]  /*09c0*/  BSSY B3, `(.L_x_22) ;  /* 0x000001a000037945 */ /* 0x000fe80003800000 */
[----:B------:R-:W-:Y:S04]  /*09d0*/  BSSY B2, `(.L_x_23) ;  /* 0x0000015000027945 */ /* 0x000fe80003800000 */
[----:B------:R-:W-:Y:S05]  /*09e0*/  @P2 BRA `(.L_x_24) ;  /* 0x0000000000202947 */ /* 0x000fea0003800000 */
[----:B-1234-:R-:W1:Y:S02]  /*09f0*/  LDS R2, [UR20+0x34] ;  /* 0x00003414ff027984 */ /* 0x01ee640008000800 */
[----:B-1----:R-:W-:-:S05]  /*0a00*/  LOP3.LUT R2, R2, 0x38, RZ, 0xb8, !PT ;  /* 0x0000003802027812 */ /* 0x002fca00078eb8ff */
[----:B------:R1:W-:Y:S01]  /*0a10*/  STS [UR20+0x34], R2 ;  /* 0x00003402ff007988 */ /* 0x0003e20008000814 */
[----:B------:R-:W-:Y:S05]  /*0a20*/  @P2 BRA `(.L_x_25) ;  /* 0x0000000000202947 */ /* 0x000fea0003800000 */
[----:B-1----:R-:W1:Y:S01]  /*0a30*/  LDS R2, [UR20+0x8] ;  /* 0x00000814ff027984 */ /* 0x002e620008000800 */
[----:B------:R-:W-:-:S05]  /*0a40*/  IMAD.MOV.U32 R3, RZ, RZ, 0x780 ;  /* 0x00000780ff037424 */ /* 0x000fca00078e00ff */
[----:B-1----:R-:W-:-:S05]  /*0a50*/  LOP3.LUT R2, R2, 0x500, R3, 0xd8, !PT ;  /* 0x0000050002027812 */ /* 0x002fca00078ed803 */
[----:B------:R1:W-:Y:S02]  /*0a60*/  STS [UR20+0x8], R2 ;  /* 0x00000802ff007988 */ /* 0x0003e40008000814 */
.L_x_24:
[----:B------:R-:W-:Y:S05]  /*0a70*/  @P2 BRA `(.L_x_26) ;  /* 0x0000000000282947 */ /* 0x000fea0003800000 */
[----:B-1234-:R-:W1:Y:S02]  /*0a80*/  LDS R2, [UR20+0x8] ;  /* 0x00000814ff027984 */ /* 0x01ee640008000800 */
[----:B-1----:R-:W-:-:S05]  /*0a90*/  LOP3.LUT R2, R2, 0x1800, RZ, 0xb8, !PT ;  /* 0x0000180002027812 */ /* 0x002fca00078eb8ff */
[----:B------:R2:W-:Y:S02]  /*0aa0*/  STS [UR20+0x8], R2 ;  /* 0x00000802ff007988 */ /* 0x0005e40008000814 */
.L_x_25:
[----:B------:R-:W-:Y:S05]  /*0ab0*/  @P2 BREAK B2 ;  /* 0x0000000000022942 */ /* 0x000fea0003800000 */
[----:B------:R-:W-:Y:S05]  /*0ac0*/  @P2 BRA `(.L_x_27) ;  /* 0x0000000000242947 */ /* 0x000fea0003800000 */
[----:B-12---:R-:W1:Y:S01]  /*0ad0*/  LDS R2, [UR20+0x8] ;  /* 0x00000814ff027984 */ /* 0x006e620008000800 */
[----:B------:R-:W-:-:S05]  /*0ae0*/  IMAD.MOV.U32 R3, RZ, RZ, 0x6000 ;  /* 0x00006000ff037424 */ /* 0x000fca00078e00ff */
[----:B-1----:R-:W-:-:S04]  /*0af0*/  LOP3.LUT R2, R2, 0x6000, R3, 0xd8, !PT ;  /* 0x0000600002027812 */ /* 0x002fc800078ed803 */
[----:B------:R-:W-:-:S05]  /*0b00*/  LOP3.LUT R2, R2, 0x400000, RZ, 0xb8, !PT ;  /* 0x0040000002027812 */ /* 0x000fca00078eb8ff */
[----:B------:R1:W-:Y:S02]  /*0b10*/  STS [UR20+0x8], R2 ;  /* 0x00000802ff007988 */ /* 0x0003e40008000814 */
.L_x_26:
[----:B------:R-:W-:Y:S05]  /*0b20*/  BSYNC B2 ;  /* 0x0000000000027941 */ /* 0x000fea0003800000 */
.L_x_23:
[----:B-1234-:R-:W1:Y:S02]  /*0b30*/  @!P2 LDS R2, [UR20+0x8] ;  /* 0x00000814ff02a984 */ /* 0x01ee640008000800 */
[----:B-1----:R-:W-:-:S05]  /*0b40*/  @!P2 LOP3.LUT R2, R2, 0x8000, RZ, 0xb8, !PT ;  /* 0x000080000202a812 */ /* 0x002fca00078eb8ff */
[----:B------:R3:W-:Y:S02]  /*0b50*/  @!P2 STS [UR20+0x8], R2 ;  /* 0x00000802ff00a988 */ /* 0x0007e40008000814 */
.L_x_27:
[----:B------:R-:W-:Y:S05]  /*0b60*/  BSYNC B3 ;  /* 0x0000000000037941 */ /* 0x000fea0003800000 */
.L_x_22:
[----:B------:R-:W-:Y:S05]  /*0b70*/  WARPSYNC.ALL ;  /* 0x0000000000007948 */ /* 0x000fea0003800000 */
[----:B------:R-:W-:-:S04]  /*0b80*/  UIADD3 UR25, UR5, 0x80, URZ ;  /* 0x0000008005197890 */ /* 0x000fc8000fffe03f */
[----:B------:R-:W-:-:S04]  /*0b90*/  UIADD3 UR24, UP0, UR25, UR26, URZ ;  /* 0x0000001a19187290 */ /* 0x000fc8000ff1e03f */
[----:B------:R-:W-:Y:S01]  /*0ba0*/  ULEA.HI.X.SX32 UR25, UR25, UR27, 0x1, UP0 ;  /* 0x0000001b19197291 */ /* 0x000fe200080f0e3f */
[----:B------:R-:W-:Y:S11]  /*0bb0*/  @P0 BRA `(.L_x_28) ;  /* 0x0000000000280947 */ /* 0x000ff60003800000 */
[----:B-123--:R-:W1:Y:S01]  /*0bc0*/  S2R R2, SR_LANEID ;  /* 0x0000000000027919 */ /* 0x00ee620000000000 */
[----:B------:R-:W-:Y:S05]  /*0bd0*/  WARPSYNC.ALL ;  /* 0x0000000000007948 */ /* 0x000fea0003800000 */
[----:B-1----:R-:W-:-:S05]  /*0be0*/  IMAD.SHL.U32 R8, R2, 0x4, RZ ;  /* 0x0000000402087824 */ /* 0x002fca00078e00ff */
[----:B------:R-:W1:Y:S01]  /*0bf0*/  LDS R7, [R8+UR20] ;  /* 0x0000001408077984 */ /* 0x000e620008000800 */
[----:B------:R-:W-:-:S05]  /*0c00*/  IADD3 R2, P1, R8, UR24, RZ ;  /* 0x0000001808027c10 */ /* 0x000fca000ff3e0ff */
[----:B------:R-:W-:-:S05]  /*0c10*/  IMAD.X R3, RZ, RZ, UR25, P1 ;  /* 0x00000019ff037e24 */ /* 0x000fca00088e06ff */
[----:B-1----:R4:W2:Y:S01]  /*0c20*/  ATOMG.E.EXCH.STRONG.GPU PT, RZ, [R2], R7 ;  /* 0x0000000702ff73a8 */ /* 0x0028a200041ee100 */
[----:B------:R-:W-:-:S04]  /*0c30*/  DEPBAR {5,4,3,2,1,0} ;  /* 0x0000003f0000791a */ /* 0x000fc80000000000 */
[----:B------:R4:W-:Y:S01]  /*0c40*/  UTMACCTL.IV [UR24] ;  /* 0x00000000180079b9 */ /* 0x0009e20008000000 */
[----:B------:R-:W-:Y:S01]  /*0c50*/  NOP ;  /* 0x0000000000007918 */ /* 0x000fe20000000000 */
.L_x_28:
[----:B------:R-:W-:Y:S05]  /*0c60*/  @P0 BRA `(.L_x_29) ;  /* 0x00000000000c0947 */ /* 0x000fea0003800000 */
[----:B------:R0:W-:Y:S01]  /*0c70*/  UTMACMDFLUSH ;  /* 0x00000000000079b7 */ /* 0x0001e20000000000 */
[----:B------:R-:W-:Y:S05]  /*0c80*/  @P0 BRA `(.L_x_29) ;  /* 0x0000000000040947 */ /* 0x000fea0003800000 */
[----:B------:R-:W-:-:S04]  /*0c90*/  DEPBAR.LE SB0, 0x0 ;  /* 0x000080000000791a */ /* 0x000fc80000000000 */
.L_x_29:
[----:B------:R-:W-:Y:S05]  /*0ca0*/  WARPSYNC.ALL ;  /* 0x0000000000007948 */ /* 0x000fea0003800000 */
[----:B--2---:R-:W-:Y:S06]  /*0cb0*/  BAR.SYNC.DEFER_BLOCKING 0x0 ;  /* 0x0000000000007b1d */ /* 0x004fec0000010000 */
[----:B------:R-:W-:Y:S02]  /*0cc0*/  BSSY B3, `(.L_x_30) ;  /* 0x000000b000037945 */ /* 0x000fe40003800000 */
[----:B------:R-:W-:Y:S06]  /*0cd0*/  BAR.SYNC.DEFER_BLOCKING 0x0 ;  /* 0x0000000000007b1d */ /* 0x000fec0000010000 */
[----:B------:R2:W-:Y:S01]  /*0ce0*/  @!P0 STS [R12], RZ ;  /* 0x000000ff0c008388 */ /* 0x0005e20000000800 */
[----:B------:R-:W-:Y:S01]  /*0cf0*/  NOP ;  /* 0x0000000000007918 */ /* 0x000fe20000000000 */
[----:B------:R-:W-:Y:S05]  /*0d00*/  @P2 BRA `(.L_x_31) ;  /* 0x0000000000182947 */ /* 0x000fea0003800000 */
[----:B-1-34-:R-:W1:Y:S01]  /*0d10*/  LDS R2, [UR20+0x8] ;  /* 0x00000814ff027984 */ /* 0x01ae620008000800 */
[----:B------:R-:W3:Y:S01]  /*0d20*/  LDC.64 R8, c[0x0][0x220] ;  /* 0x00008800ff087b82 */ /* 0x000ee20000000a00 */
[----:B------:R-:W-:Y:S02]  /*0d30*/  IMAD.MOV.U32 R3, RZ, RZ, 0x70 ;  /* 0x00000070ff037424 */ /* 0x000fe400078e00ff */
[----:B---3--:R3:W-:Y:S03]  /*0d40*/  STS.64 [UR20], R8 ;  /* 0x00000008ff007988 */ /* 0x0087e60008000a14 */
[----:B-1----:R-:W-:-:S05]  /*0d50*/  LOP3.LUT R2, R2, 0x10, R3, 0xd8, !PT ;  /* 0x0000001002027812 */ /* 0x002fca00078ed803 */
[----:B------:R3:W-:Y:S02]  /*0d60*/  STS [UR20+0x8], R2 ;  /* 0x00000802ff007988 */ /* 0x0007e40008000814 */
.L_x_31:
[----:B----4-:R-:W-:Y:S05]  /*0d70*/  BSYNC B3 ;  /* 0x0000000000037941 */ /* 0x010fea0003800000 */
.L_x_30:
[----:B------:R-:W-:Y:S04]  /*0d80*/  BSSY B4, `(.L_x_32) ;  /* 0x0000011000047945 */ /* 0x000fe80003800000 */
[----:B------:R-:W-:Y:S04]  /*0d90*/  BSSY B3, `(.L_x_33) ;  /* 0x000000e000037945 */ /* 0x000fe80003800000 */
[----:B------:R-:W-:Y:S05]  /*0da0*/  @P2 BRA `(.L_x_34) ;  /* 0x0000000000242947 */ /* 0x000fea0003800000 */
[----:B-1-3--:R-:W1:Y:S01]  /*0db0*/  LDS R2, [UR20+0x34] ;  /* 0x00003414ff027984 */ /* 0x00ae620008000800 */
[----:B------:R-:W-:-:S05]  /*0dc0*/  IMAD.MOV.U32 R3, RZ, RZ, 0x3f000000 ;  /* 0x3f000000ff037424 */ /* 0x000fca00078e00ff */
[----:B-1----:R-:W-:-:S05]  /*0dd0*/  LOP3.LUT R2, R2, 0xff000000, R3, 0xb8, !PT ;  /* 0xff00000002027812 */ /* 0x002fca00078eb803 */
[----:B------:R1:W-:Y:S01]  /*0de0*/  STS [UR20+0x34], R2 ;  /* 0x00003402ff007988 */ /* 0x0003e20008000814 */
[----:B------:R-:W-:Y:S05]  /*0df0*/  @P2 BRA `(.L_x_35) ;  /* 0x00000000001c2947 */ /* 0x000fea0003800000 */
[----:B-1----:R-:W1:Y:S01]  /*0e00*/  LDS R2, [UR20+0x38] ;  /* 0x00003814ff027984 */ /* 0x002e620008000800 */
[----:B------:R-:W-:-:S05]  /*0e10*/  IMAD.MOV.U32 R3, RZ, RZ, 0x3f ;  /* 0x0000003fff037424 */ /* 0x000fca00078e00ff */
[----:B-1----:R-:W-:-:S05]  /*0e20*/  LOP3.LUT R2, R2, 0xff, R3, 0xb8, !PT ;  /* 0x000000ff02027812 */ /* 0x002fca00078eb803 */
[----:B------:R4:W-:Y:S02]  /*0e30*/  STS [UR20+0x38], R2 ;  /* 0x00003802ff007988 */ /* 0x0009e40008000814 */
.L_x_34:
[----:B------:R-:W-:Y:S05]  /*0e40*/  @P2 BREAK B3 ;  /* 0x0000000000032942 */ /* 0x000fea0003800000 */
[----:B------:R-:W-:Y:S05]  /*0e50*/  @P2 BRA `(.L_x_36) ;  /* 0x00000000000c2947 */ /* 0x000fea0003800000 */
[----:B------:R1:W-:Y:S02]  /*0e60*/  STS [UR20+0x20], R5 ;  /* 0x00002005ff007988 */ /* 0x0003e40008000814 */
.L_x_35:
[----:B------:R-:W-:Y:S05]  /*0e70*/  BSYNC B3 ;  /* 0x0000000000037941 */ /* 0x000fea0003800000 */
.L_x_33:
[----:B------:R1:W-:Y:S02]  /*0e80*/  @!P2 STS [UR20+0x24], R4 ;  /* 0x00002404ff00a988 */ /* 0x0003e40008000814 */
.L_x_36:
[----:B------:R-:W-:Y:S05]  /*0e90*/  BSYNC B4 ;  /* 0x0000000000047941 */ /* 0x000fea0003800000 */
.L_x_32:
[----:B------:R-:W-:Y:S05]  /*0ea0*/  WARPSYNC.ALL ;  /* 0x0000000000007948 */ /* 0x000fea0003800000 */
[----:B------:R-:W-:Y:S04]  /*0eb0*/  BSSY B4, `(.L_x_37) ;  /* 0x000000e000047945 */ /* 0x000fe80003800000 */
[----:B------:R-:W-:Y:S05]  /*0ec0*/  @P2 BRA `(.L_x_38) ;  /* 0x0000000000302947 */ /* 0x000fea0003800000 */
[----:B------:R-:W5:Y:S01]  /*0ed0*/  LDS R3, [UR20+0x34] ;  /* 0x00003414ff037984 */ /* 0x000f620008000800 */
[----:B-1----:R-:W1:Y:S03]  /*0ee0*/  LDC.64 R4, c[0x0][0x248] ;  /* 0x00009200ff047b82 */ /* 0x002e660000000a00 */
[----:B---34-:R-:W3:Y:S01]  /*0ef0*/  LDS R2, [UR20+0x1c] ;  /* 0x00001c14ff027984 */ /* 0x018ee20008000800 */
[C---:B-1----:R-:W-:Y:S01]  /*0f00*/  SHF.L.U64.HI R5, R4.reuse, 0x1, R5 ;  /* 0x0000000104057819 */ /* 0x042fe20000010205 */
[----:B------:R-:W-:-:S03]  /*0f10*/  IMAD.SHL.U32 R4, R4, 0x2, RZ ;  /* 0x0000000204047824 */ /* 0x000fc600078e00ff */
[--C-:B------:R-:W-:Y:S02]  /*0f20*/  SHF.R.U32.HI R7, RZ, 0x4, R5.reuse ;  /* 0x00000004ff077819 */ /* 0x100fe40000011605 */
[----:B------:R-:W-:-:S05]  /*0f30*/  SHF.R.U64 R4, R4, 0x4, R5 ;  /* 0x0000000404047819 */ /* 0x000fca0000001205 */
[----:B------:R1:W-:Y:S01]  /*0f40*/  STS [UR20+0xc], R4 ;  /* 0x00000c04ff007988 */ /* 0x0003e20008000814 */
[----:B-----5:R-:W-:Y:S02]  /*0f50*/  LOP3.LUT R3, R3, 0x7, RZ, 0xb8, !PT ;  /* 0x0000000703037812 */ /* 0x020fe400078eb8ff */
[----:B---3--:R-:W-:-:S03]  /*0f60*/  LOP3.LUT R2, R2, 0xf, R7, 0xb8, !PT ;  /* 0x0000000f02027812 */ /* 0x008fc600078eb807 */
[----:B------:R1:W-:Y:S04]  /*0f70*/  STS [UR20+0x34], R3 ;  /* 0x00003403ff007988 */ /* 0x0003e80008000814 */
[----:B------:R1:W-:Y:S02]  /*0f80*/  STS [UR20+0x1c], R2 ;  /* 0x00001c02ff007988 */ /* 0x0003e40008000814 */
.L_x_38:
[----:B------:R-:W-:Y:S05]  /*0f90*/  BSYNC B4 ;  /* 0x0000000000047941 */ /* 0x000fea0003800000 */
.L_x_37:
        /* <DEDUP_REMOVED lines=11> */
.L_x_41:
[----:B------:R-:W-:Y:S05]  /*1050*/  @P2 BRA `(.L_x_43) ;  /* 0x0000000000282947 */ /* 0x000fea0003800000 */
[----:B-1-34-:R-:W1:Y:S02]  /*1060*/  LDS R2, [UR20+0x8] ;  /* 0x00000814ff027984 */ /* 0x01ae640008000800 */
[----:B-1----:R-:W-:-:S05]  /*1070*/  LOP3.LUT R2, R2, 0x1800, RZ, 0xb8, !PT ;  /* 0x0000180002027812 */ /* 0x002fca00078eb8ff */
[----:B------:R3:W-:Y:S02]  /*1080*/  STS [UR20+0x8], R2 ;  /* 0x00000802ff007988 */ /* 0x0007e40008000814 */
.L_x_42:
[----:B------:R-:W-:Y:S05]  /*1090*/  @P2 BREAK B5 ;  /* 0x0000000000052942 */ /* 0x000fea0003800000 */
[----:B------:R-:W-:Y:S05]  /*10a0*/  @P2 BRA `(.L_x_44) ;  /* 0x0000000000242947 */ /* 0x000fea0003800000 */
[----:B-1-3--:R-:W1:Y:S01]  /*10b0*/  LDS R2, [UR20+0x8] ;  /* 0x00000814ff027984 */ /* 0x00ae620008000800 */
[----:B------:R-:W-:-:S05]  /*10c0*/  IMAD.MOV.U32 R3, RZ, RZ, 0x6000 ;  /* 0x00006000ff037424 */ /* 0x000fca00078e00ff */
[----:B-1----:R-:W-:-:S04]  /*10d0*/  LOP3.LUT R2, R2, 0x6000, R3, 0xd8, !PT ;  /* 0x0000600002027812 */ /* 0x002fc800078ed803 */
[----:B------:R-:W-:-:S05]  /*10e0*/  LOP3.LUT R2, R2, 0x400000, RZ, 0xb8, !PT ;  /* 0x0040000002027812 */ /* 0x000fca00078eb8ff */
[----:B------:R1:W-:Y:S02]  /*10f0*/  STS [UR20+0x8], R2 ;  /* 0x00000802ff007988 */ /* 0x0003e40008000814 */
.L_x_43:
[----:B------:R-:W-:Y:S05]  /*1100*/  BSYNC B5 ;  /* 0x0000000000057941 */ /* 0x000fea0003800000 */
.L_x_40:
[----:B-1-34-:R-:W1:Y:S02]  /*1110*/  @!P2 LDS R2, [UR20+0x8] ;  /* 0x00000814ff02a984 */ /* 0x01ae640008000800 */
[----:B-1----:R-:W-:-:S05]  /*1120*/  @!P2 LOP3.LUT R2, R2, 0x8000, RZ, 0xb8, !PT ;  /* 0x000080000202a812 */ /* 0x002fca00078eb8ff */
[----:B------:R4:W-:Y:S02]  /*1130*/  @!P2 STS [UR20+0x8], R2 ;  /* 0x00000802ff00a988 */ /* 0x0009e40008000814 */
.L_x_44:
[----:B------:R-:W-:Y:S05]  /*1140*/  BSYNC B4 ;  /* 0x0000000000047941 */ /* 0x000fea0003800000 */
.L_x_39:
[----:B------:R-:W-:Y:S05]  /*1150*/  WARPSYNC.ALL ;  /* 0x0000000000007948 */ /* 0x000fea0003800000 */
[----:B------:R-:W-:Y:S01]  /*1160*/  UIADD3 UR5, UR5, 0x100, URZ ;  /* 0x0000010005057890 */ /* 0x000fe2000fffe03f */
[----:B------:R-:W-:Y:S01]  /*1170*/  ISETP.GE.AND P1, PT, R13, 0x1, PT ;  /* 0x000000010d00780c */ /* 0x000fe20003f26270 */
[----:B------:R-:W-:Y:S01]  /*1180*/  IMAD.MOV.U32 R24, RZ, RZ, RZ ;  /* 0x000000ffff187224 */ /* 0x000fe200078e00ff */
[----:B------:R-:W-:Y:S01]  /*1190*/  SHF.R.U32.HI R7, RZ, 0x5, R0 ;  /* 0x00000005ff077819 */ /* 0x000fe20000011600 */
[----:B------:R-:W-:-:S04]  /*11a0*/  UIADD3 UR26, UP0, UR5, UR26, URZ ;  /* 0x0000001a051a7290 */ /* 0x000fc8000ff1e03f */
[----:B------:R-:W-:Y:S01]  /*11b0*/  ULEA.HI.X.SX32 UR27, UR5, UR27, 0x1, UP0 ;  /* 0x0000001b051b7291 */ /* 0x000fe200080f0e3f */
[----:B------:R-:W-:Y:S11]  /*11c0*/  @P0 BRA `(.L_x_45) ;  /* 0x0000000000280947 */ /* 0x000ff60003800000 */
[----:B-1-34-:R-:W1:Y:S01]  /*11d0*/  S2R R2, SR_LANEID ;  /* 0x0000000000027919 */ /* 0x01ae620000000000 */
[----:B------:R-:W-:Y:S05]  /*11e0*/  WARPSYNC.ALL ;  /* 0x0000000000007948 */ /* 0x000fea0003800000 */
[----:B-1----:R-:W-:-:S05]  /*11f0*/  IMAD.SHL.U32 R4, R2, 0x4, RZ ;  /* 0x0000000402047824 */ /* 0x002fca00078e00ff */
[----:B------:R-:W1:Y:S01]  /*1200*/  LDS R5, [R4+UR20] ;  /* 0x0000001404057984 */ /* 0x000e620008000800 */
[----:B------:R-:W-:-:S05]  /*1210*/  IADD3 R2, P3, R4, UR26, RZ ;  /* 0x0000001a04027c10 */ /* 0x000fca000ff7e0ff */
[----:B------:R-:W-:-:S05]  /*1220*/  IMAD.X R3, RZ, RZ, UR27, P3 ;  /* 0x0000001bff037e24 */ /* 0x000fca00098e06ff */
[----:B-1----:R1:W3:Y:S01]  /*1230*/  ATOMG.E.EXCH.STRONG.GPU PT, RZ, [R2], R5 ;  /* 0x0000000502ff73a8 */ /* 0x0022e200041ee100 */
[----:B------:R-:W-:-:S04]  /*1240*/  DEPBAR {5,4,3,2,1,0} ;  /* 0x0000003f0000791a */ /* 0x000fc80000000000 */
[----:B------:R1:W-:Y:S01]  /*1250*/  UTMACCTL.IV [UR26] ;  /* 0x000000001a0079b9 */ /* 0x0003e20008000000 */
[----:B------:R-:W-:Y:S01]  /*1260*/  NOP ;  /* 0x0000000000007918 */ /* 0x000fe20000000000 */
.L_x_45:
[----:B------:R-:W-:Y:S05]  /*1270*/  @P0 BRA `(.L_x_46) ;  /* 0x00000000000c0947 */ /* 0x000fea0003800000 */
[----:B------:R0:W-:Y:S01]  /*1280*/  UTMACMDFLUSH ;  /* 0x00000000000079b7 */ /* 0x0001e20000000000 */
[----:B------:R-:W-:Y:S05]  /*1290*/  @P0 BRA `(.L_x_46) ;  /* 0x0000000000040947 */ /* 0x000fea0003800000 */
[----:B------:R-:W-:-:S04]  /*12a0*/  DEPBAR.LE SB0, 0x0 ;  /* 0x000080000000791a */ /* 0x000fc80000000000 */
.L_x_46:
[----:B------:R-:W-:Y:S05]  /*12b0*/  WARPSYNC.ALL ;  /* 0x0000000000007948 */ /* 0x000fea0003800000 */
[----:B---3--:R-:W-:Y:S01]  /*12c0*/  BAR.SYNC.DEFER_BLOCKING 0x0 ;  /* 0x0000000000007b1d */ /* 0x008fe20000010000 */
[----:B------:R-:W-:Y:S01]  /*12d0*/  R2UR UR21, R7 ;  /* 0x00000000071572ca */ /* 0x000fe200000e0000 */
[----:B------:R-:W-:Y:S01]  /*12e0*/  USHF.L.U32 UR15, UR32, 0x8, URZ ;  /* 0x00000008200f7899 */ /* 0x000fe2000800063f */
[----:B------:R-:W-:Y:S01]  /*12f0*/  IMAD.MOV.U32 R25, RZ, RZ, RZ ;  /* 0x000000ffff197224 */ /* 0x000fe200078e00ff */
[----:B------:R-:W-:Y:S01]  /*1300*/  USHF.L.U32 UR11, UR33, 0x6, URZ ;  /* 0x00000006210b7899 */ /* 0x000fe2000800063f */
[----:B------:R-:W-:Y:S01]  /*1310*/  CS2R R26, SRZ ;  /* 0x00000000001a7805 */ /* 0x000fe2000001ff00 */
[----:B------:R-:W-:Y:S01]  /*1320*/  VOTEU.ALL UP0, P2 ;  /* 0x00000000003f7886 */ /* 0x000fe20001000000 */
[----:B------:R-:W-:Y:S01]  /*1330*/  UMOV UR6, 0x1 ;  /* 0x0000000100067882 */ /* 0x000fe20000000000 */
[----:B------:R-:W-:Y:S01]  /*1340*/  VOTEU.ALL UP1, P2 ;  /* 0x00000000003f7886 */ /* 0x000fe20001020000 */
[----:B------:R-:W-:-:S02]  /*1350*/  CS2R R28, SRZ ;  /* 0x00000000001c7805 */ /* 0x000fc4000001ff00 */
[----:B------:R-:W-:Y:S01]  /*1360*/  CS2R R30, SRZ ;  /* 0x00000000001e7805 */ /* 0x000fe2000001ff00 */
[----:B------:R-:W-:-:S04]  /*1370*/  @!UP0 UIADD3 UR8, -UR6, 0x100000, URZ ;  /* 0x0010000006088890 */ /* 0x000fc8000fffe13f */
[----:B------:R-:W-:Y:S02]  /*1380*/  @!UP0 USHF.L.U32 UR9, UR8, 0xb, URZ ;  /* 0x0000000b08098899 */ /* 0x000fe4000800063f */
[----:B------:R-:W-:Y:S01]  /*1390*/  @!UP0 USHF.L.U32 UR8, UR8, 0x1, URZ ;  /* 0x0000000108088899 */ /* 0x000fe2000800063f */
[----:B------:R-:W-:Y:S01]  /*13a0*/  CS2R R32, SRZ ;  /* 0x0000000000207805 */ /* 0x000fe2000001ff00 */
[----:B------:R-:W-:-:S04]  /*13b0*/  @!UP0 UIADD3 UR6, -UR6, 0x100000, URZ ;  /* 0x0010000006068890 */ /* 0x000fc8000fffe13f */
[----:B------:R-:W-:Y:S02]  /*13c0*/  @!UP0 USHF.L.U32 UR7, UR6, 0xb, URZ ;  /* 0x0000000b06078899 */ /* 0x000fe4000800063f */
[----:B------:R-:W-:Y:S01]  /*13d0*/  @!UP0 USHF.L.U32 UR6, UR6, 0x1, URZ ;  /* 0x0000000106068899 */ /* 0x000fe2000800063f */
[----:B------:R-:W-:Y:S01]  /*13e0*/  CS2R R34, SRZ ;  /* 0x0000000000227805 */ /* 0x000fe2000001ff00 */
[----:B------:R-:W-:Y:S01]  /*13f0*/  VOTEU.ALL UP0, P2 ;  /* 0x00000000003f7886 */ /* 0x000fe20001000000 */
[----:B------:R-:W-:Y:S02]  /*1400*/  CS2R R36, SRZ ;  /* 0x0000000000247805 */ /* 0x000fe4000001ff00 */
[----:B------:R-:W-:Y:S02]  /*1410*/  CS2R R38, SRZ ;  /* 0x0000000000267805 */ /* 0x000fe4000001ff00 */
[----:B------:R-:W-:Y:S02]  /*1420*/  CS2R R40, SRZ ;  /* 0x0000000000287805 */ /* 0x000fe4000001ff00 */
[----:B------:R-:W-:-:S02]  /*1430*/  CS2R R42, SRZ ;  /* 0x00000000002a7805 */ /* 0x000fc4000001ff00 */
[----:B------:R-:W-:Y:S02]  /*1440*/  CS2R R44, SRZ ;  /* 0x00000000002c7805 */ /* 0x000fe4000001ff00 */
[----:B------:R-:W-:Y:S02]  /*1450*/  CS2R R46, SRZ ;  /* 0x00000000002e7805 */ /* 0x000fe4000001ff00 */
[----:B------:R-:W-:Y:S02]  /*1460*/  CS2R R48, SRZ ;  /* 0x0000000000307805 */ /* 0x000fe4000001ff00 */
[----:B------:R-:W-:Y:S01]  /*1470*/  CS2R R50, SRZ ;  /* 0x0000000000327805 */ /* 0x000fe2000001ff00 */
[----:B------:R-:W3:Y:S02]  /*1480*/  FENCE.VIEW.ASYNC.S ;  /* 0x00000000000073c6 */ /* 0x000ee40000000000 */
[----:B---3--:R3:W4:Y:S02]  /*1490*/  @!UP0 SYNCS.EXCH.64 URZ, [UR20+0x28000], UR8 ;  /* 0x02800008143f85b2 */ /* 0x0087240008000100 */
[----:B----4-:R-:W-:Y:S01]  /*14a0*/  BAR.SYNC.DEFER_BLOCKING 0x0 ;  /* 0x0000000000007b1d */ /* 0x010fe20000010000 */
[----:B------:R-:W-:-:S02]  /*14b0*/  CS2R R52, SRZ ;  /* 0x0000000000347805 */ /* 0x000fc4000001ff00 */
[----:B------:R-:W-:Y:S02]  /*14c0*/  CS2R R54, SRZ ;  /* 0x0000000000367805 */ /* 0x000fe4000001ff00 */
[----:B------:R-:W-:Y:S02]  /*14d0*/  CS2R R56, SRZ ;  /* 0x0000000000387805 */ /* 0x000fe4000001ff00 */
[----:B------:R-:W-:Y:S02]  /*14e0*/  CS2R R58, SRZ ;  /* 0x00000000003a7805 */ /* 0x000fe4000001ff00 */
[----:B------:R-:W-:Y:S02]  /*14f0*/  CS2R R60, SRZ ;  /* 0x00000000003c7805 */ /* 0x000fe4000001ff00 */
[----:B------:R-:W-:Y:S02]  /*1500*/  CS2R R62, SRZ ;  /* 0x00000000003e7805 */ /* 0x000fe4000001ff00 */
        /* <DEDUP_REMOVED lines=17> */
[----:B------:R3:W4:Y:S01]  /*1620*/  @!UP1 SYNCS.EXCH.64 URZ, [UR20+0x28008], UR6 ;  /* 0x02800806143f95b2 */ /* 0x0007220008000100 */
        /* <DEDUP_REMOVED lines=26> */
[----:B------:R-:W-:Y:S01]  /*17d0*/  CS2R R150, SRZ ;  /* 0x0000000000967805 */ /* 0x000fe2000001ff00 */
[----:B----4-:R-:W-:Y:S06]  /*17e0*/  @!P1 BRA `(.L_x_47) ;  /* 0x0000000800649947 */ /* 0x010fec0003800000 */
        /* <DEDUP_REMOVED lines=64> */
[----:B------:R-:W-:Y:S01]  /*1bf0*/  UMOV UR5, URZ ;  /* 0x0000003f00057c82 */ /* 0x000fe20008000000 */
[----:B---3--:R-:W-:-:S05]  /*1c00*/  UMOV UR6, URZ ;  /* 0x0000003f00067c82 */ /* 0x008fca0008000000 */
.L_x_49:
[----:B------:R-:W-:Y:S01]  /*1c10*/  BAR.SYNC.DEFER_BLOCKING 0x0 ;  /* 0x0000000000007b1d */ /* 0x000fe20000010000 */
[----:B------:R-:W-:Y:S01]  /*1c20*/  ULEA UR31, UR5, UR20, 0x3 ;  /* 0x00000014051f7291 */ /* 0x000fe2000f8e183f */
[----:B-1----:R-:W-:Y:S01]  /*1c30*/  @!P2 IMAD.MOV.U32 R3, RZ, RZ, 0x14000 ;  /* 0x00014000ff03a424 */ /* 0x002fe200078e00ff */
[----:B------:R-:W-:Y:S01]  /*1c40*/  ELECT P0, URZ, PT ;  /* 0x00000000003f782f */ /* 0x000fe20003800000 */
[----:B------:R-:W-:Y:S01]  /*1c50*/  IMAD.U32 R2, RZ, RZ, UR4 ;  /* 0x00000004ff027e24 */ /* 0x000fe2000f8e00ff */
[----:B------:R-:W-:Y:S02]  /*1c60*/  ULEA UR7, UR5, UR20, 0xe ;  /* 0x0000001405077291 */ /* 0x000fe4000f8e703f */
[----:B------:R-:W-:Y:S01]  /*1c70*/  ISETP.LT.U32.AND P0, PT, R6, 0x40, P0 ;  /* 0x000000400600780c */ /* 0x000fe20000701070 */
[----:B------:R-:W-:Y:S01]  /*1c80*/  ULEA UR18, UR5, UR20, 0x10 ;  /* 0x0000001405127291 */ /* 0x000fe2000f8e803f */
[----:B------:R-:W-:Y:S01]  /*1c90*/  SHF.L.U32 R2, R2, 0x1f, RZ ;  /* 0x0000001f02027819 */ /* 0x000fe200000006ff */
[----:B------:R-:W-:-:S02]  /*1ca0*/  ULOP3.LUT UR8, UR21, 0x1, URZ, 0xc0, !UPT ;  /* 0x0000000115087892 */ /* 0x000fc4000f8ec03f */
[----:B------:R-:W-:Y:S02]  /*1cb0*/  UIADD3 UR7, UR7, 0x20000, URZ ;  /* 0x0002000007077890 */ /* 0x000fe4000fffe03f */
[----:B------:R-:W-:Y:S02]  /*1cc0*/  ULEA UR10, UR8, UR6, 0x6 ;  /* 0x00000006080a7291 */ /* 0x000fe4000f8e303f */
[----:B------:R-:W-:Y:S02]  /*1cd0*/  ULEA UR12, UR8, UR18, 0xf ;  /* 0x00000012080c7291 */ /* 0x000fe4000f8e783f */
[----:B------:R-:W-:Y:S02]  /*1ce0*/  ULEA UR8, UR8, UR7, 0xd ;  /* 0x0000000708087291 */ /* 0x000fe4000f8e683f */
[----:B------:R-:W-:Y:S01]  /*1cf0*/  VOTEU.ANY UP0, P0 ;  /* 0x00000000003f7886 */ /* 0x000fe20000000100 */
[----:B------:R-:W-:Y:S01]  /*1d00*/  VOTEU.ANY UP2, P0 ;  /* 0x00000000003f7886 */ /* 0x000fe20000040100 */
[----:B------:R-:W-:Y:S01]  /*1d10*/  ELECT P1, URZ, PT ;  /* 0x00000000003f782f */ /* 0x000fe20003820000 */
[----:B------:R1:W-:Y:S01]  /*1d20*/  @!P2 SYNCS.ARRIVE.TRANS64 RZ, [UR31+0x28000], R3 ;  /* 0x02800003ffffa9a7 */ /* 0x0003e2000800001f */
[----:B------:R-:W-:Y:S01]  /*1d30*/  BAR.SYNC.DEFER_BLOCKING 0x0 ;  /* 0x0000000000007b1d */ /* 0x000fe20000010000 */
[----:B------:R-:W-:Y:S01]  /*1d40*/  @UP0 UIADD3 UR9, UR31, 0x28000, URZ ;  /* 0x000280001f090890 */ /* 0x000fe2000fffe03f */
[----:B------:R-:W-:Y:S01]  /*1d50*/  ISETP.LT.U32.AND P1, PT, R6, 0x40, P1 ;  /* 0x000000400600780c */ /* 0x000fe20000f21070 */
[----:B------:R-:W-:-:S02]  /*1d60*/  USHF.R.U32.HI UR30, URZ, 0x4, UR7 ;  /* 0x000000043f1e7899 */ /* 0x000fc40008011607 */
[----:B------:R-:W-:Y:S01]  /*1d70*/  USHF.R.U32.HI UR18, URZ, 0x4, UR18 ;  /* 0x000000043f127899 */ /* 0x000fe20008011612 */
[----:B------:R-:W-:Y:S01]  /*1d80*/  @UP0 UMOV UR16, UR22 ;  /* 0x0000001600100c82 */ /* 0x000fe20008000000 */
[----:B------:R-:W-:Y:S01]  /*1d90*/  @UP0 UMOV UR17, UR23 ;  /* 0x0000001700110c82 */ /* 0x000fe20008000000 */
[----:B------:R-:W-:Y:S01]  /*1da0*/  UMOV UR14, UR10 ;  /* 0x0000000a000e7c82 */ /* 0x000fe20008000000 */
[----:B------:R-:W-:Y:S02]  /*1db0*/  USGXT.U32 UR30, UR30, 0xe ;  /* 0x0000000e1e1e789a */ /* 0x000fe40008000000 */
[----:B------:R-:W-:Y:S01]  /*1dc0*/  USGXT.U32 UR18, UR18, 0xe ;  /* 0x0000000e1212789a */ /* 0x000fe20008000000 */
[----:B------:R-:W-:-:S03]  /*1dd0*/  UMOV UR19, 0x40000040 ;  /* 0x4000004000137882 */ /* 0x000fc60000000000 */
[----:B------:R-:W-:Y:S01]  /*1de0*/  VOTEU.ANY UP1, P1 ;  /* 0x00000000003f7886 */ /* 0x000fe20000820100 */
[----:B------:R-:W-:-:S04]  /*1df0*/  VOTEU.ANY UP3, P1 ;  /* 0x00000000003f7886 */ /* 0x000fc80000860100 */
[----:B------:R-:W-:Y:S01]  /*1e00*/  @UP1 UIADD3 UR13, UR31, 0x28000, URZ ;  /* 0x000280001f0d1890 */ /* 0x000fe2000fffe03f */
[----:B------:R-:W-:Y:S01]  /*1e10*/  @UP1 UMOV UR28, UR24 ;  /* 0x00000018001c1c82 */ /* 0x000fe20008000000 */
[----:B------:R-:W-:Y:S01]  /*1e20*/  @UP1 UMOV UR29, UR25 ;  /* 0x00000019001d1c82 */ /* 0x000fe20008000000 */
[----:B------:R3:W-:Y:S01]  /*1e30*/  @UP2 UTMALDG.2D [UR8], [UR16] ;  /* 0x00000008100025b4 */ /* 0x0007e20008008000 */
[----:B------:R4:W-:Y:S06]  /*1e40*/  MEMBAR.ALL.CTA ;  /* 0x0000000000007992 */ /* 0x0009ec0000008000 */
[----:B----4-:R-:W4:Y:S01]  /*1e50*/  FENCE.VIEW.ASYNC.S ;  /* 0x00000000000073c6 */ /* 0x010f220000000000 */
[----:B---3--:R-:W-:Y:S01]  /*1e60*/  UMOV UR16, UR30 ;  /* 0x0000001e00107c82 */ /* 0x008fe20008000000 */
[----:B------:R-:W-:Y:S01]  /*1e70*/  UMOV UR17, 0x40000040 ;  /* 0x4000004000117882 */ /* 0x000fe20000000000 */
[----:B----4-:R-:W-:Y:S06]  /*1e80*/  BAR.SYNC.DEFER_BLOCKING 0x0 ;  /* 0x0000000000007b1d */ /* 0x010fec0000010000 */
[----:B------:R1:W-:Y:S02]  /*1e90*/  @UP3 UTMALDG.2D [UR12], [UR28] ;  /* 0x0000000c1c0035b4 */ /* 0x0003e40008008000 */
[----:B------:R-:W-:Y:S06]  /*1ea0*/  BAR.SYNC.DEFER_BLOCKING 0x0 ;  /* 0x0000000000007b1d */ /* 0x000fec0000010000 */
[----:B------:R-:W3:Y:S02]  /*1eb0*/  SYNCS.PHASECHK.TRANS64.TRYWAIT P0, [UR31+0x28000], R2 ;  /* 0x02800002ff0075a7 */ /* 0x000ee4000800015f */
[----:B-1-3--:R-:W-:Y:S05]  /*1ec0*/  @!P0 BRA `(.L_x_48) ;  /* 0x00000008006c8947 */ /* 0x00afea0003800000 */
.L_x_50:
[----:B------:R-:W-:Y:S02]  /*1ed0*/  WARPGROUP.DEPBAR.LE gsb0, 0x0 ;  /* 0x00008000000079c5 */ /* 0x000fe40000010000 */
[----:B------:R-:W-:Y:S01]  /*1ee0*/  WARPGROUP.ARRIVE ;  /* 0x00000000000079c5 */ /* 0x000fe20000000000 */
[----:B------:R-:W-:Y:S01]  /*1ef0*/  UMOV UR7, URZ ;  /* 0x0000003f00077c82 */ /* 0x000fe20008000000 */
[----:B------:R-:W-:Y:S01]  /*1f00*/  UMOV UR8, URZ ;  /* 0x0000003f00087c82 */ /* 0x000fe20008000000 */
[----:B------:R-:W1:Y:S01]  /*1f10*/  LDC R2, c[0x0][0x230] ;  /* 0x00008c00ff027b82 */ /* 0x000e620000000800 */
[----:B------:R-:W-:Y:S02]  /*1f20*/  UIADD3 UR6, UR6, 0x80, URZ ;  /* 0x0000008006067890 */ /* 0x000fe4000fffe03f */
[----:B------:R-:W-:Y:S01]  /*1f30*/  HGMMA.64x256x16.F32.BF16 R24, gdesc[UR16], R24 ;  /* 0x03e00000101879f0 */ /* 0x000fe20008701818 */
[----:B------:R-:W-:Y:S02]  /*1f40*/  UIADD3 UR18, UP1, UR18, 0x2, URZ ;  /* 0x0000000212127890 */ /* 0x000fe4000ff3e03f */
[----:B------:R-:W-:-:S02]  /*1f50*/  UIADD3 UR16, UP0, UR30, 0x2, URZ ;  /* 0x000000021e107890 */ /* 0x000fc4000ff1e03f */
[----:B------:R-:W-:Y:S02]  /*1f60*/  UIADD3.X UR19, UR8, 0x40000040, URZ, UP1, !UPT ;  /* 0x4000004008137890 */ /* 0x000fe40008ffe43f */
[----:B------:R-:W-:Y:S02]  /*1f70*/  UIADD3.X UR17, UR7, 0x40000040, URZ, UP0, !UPT ;  /* 0x4000004007117890 */ /* 0x000fe400087fe43f */
[----:B------:R-:W-:Y:S02]  /*1f80*/  UIADD3.64 UR30, UR18, 0x2, URZ ;  /* 0x00000002121e7897 */ /* 0x000fe4000fffe03f */
[----:B------:R-:W-:Y:S02]  /*1f90*/  UIADD3.64 UR28, UR16, 0x2, URZ ;  /* 0x00000002101c7897 */ /* 0x000fe4000fffe03f */
[----:B------:R-:W-:-:S04]  /*1fa0*/  UIADD3 UR5, UR5, 0x1, URZ ;  /* 0x0000000105057890 */ /* 0x000fc8000fffe03f */
[----:B------:R-:W-:Y:S01]  /*1fb0*/  UISETP.NE.U32.AND UP0, UPT, UR5, 0x2, UPT ;  /* 0x000000020500788c */ /* 0x000fe2000bf05070 */
[----:B-1----:R-:W-:-:S03]  /*1fc0*/  ISETP.LE.AND P0, PT, R2, UR6, PT ;  /* 0x0000000602007c0c */ /* 0x002fc6000bf03270 */
[----:B------:R-:W-:Y:S02]  /*1fd0*/  USEL UR7, URZ, 0x1, UP0 ;  /* 0x000000013f077887 */ /* 0x000fe40008000000 */
[----:B------:R-:W-:Y:S02]  /*1fe0*/  USEL UR5, UR5, URZ, UP0 ;  /* 0x0000003f05057287 */ /* 0x000fe40008000000 */
[----:B------:R-:W-:-:S03]  /*1ff0*/  ULOP3.LUT UR4, UR4, UR7, URZ, 0x3c, !UPT ;  /* 0x0000000704047292 */ /* 0x000fc6000f8e3c3f */
[----:B------:R-:W-:-:S15]  /*2000*/  HGMMA.64x256x16.F32.BF16 R24, gdesc[UR16], R24 ;  /* 0x03e00000101879f0 */ /* 0x000fde0008701818 */
[----:B------:R-:W-:-:S13]  /*2010*/  NOP ;  /* 0x0000000000007918 */ /* 0x000fda0000000000 */
[----:B------:R-:W-:Y:S01]  /*2020*/  HGMMA.64x256x16.F32.BF16 R24, gdesc[UR28], R24 ;  /* 0x03e000001c1879f0 */ /* 0x000fe20008701818 */
[----:B------:R-:W-:Y:S02]  /*2030*/  UIADD3.64 UR30, UR18, 0x4, URZ ;  /* 0x00000004121e7897 */ /* 0x000fe4000fffe03f */
[----:B------:R-:W-:-:S15]  /*2040*/  UIADD3.64 UR28, UR16, 0x4, URZ ;  /* 0x00000004101c7897 */ /* 0x000fde000fffe03f */
[----:B------:R-:W-:-:S10]  /*2050*/  NOP ;  /* 0x0000000000007918 */ /* 0x000fd40000000000 */
        /* <DEDUP_REMOVED lines=10> */
[----:B------:R-:W-:Y:S02]  /*2100*/  UIADD3.64 UR28, UR16, 0x202, URZ ;  /* 0x00000202101c7897 */ /* 0x000fe4000fffe03f */
[----:B------:R-:W-:Y:S02]  /*2110*/  UIADD3.64 UR18, UR18, 0x804, URZ ;  /* 0x0000080412127897 */ /* 0x000fe4000fffe03f */
[----:B------:R-:W-:-:S15]  /*2120*/  UIADD3.64 UR16, UR16, 0x204, URZ ;  /* 0x0000020410107897 */ /* 0x000fde000fffe03f */
[----:B------:R-:W-:-:S06]  /*2130*/  NOP ;  /* 0x0000000000007918 */ /* 0x000fcc0000000000 */
[----:B------:R-:W-:-:S15]  /*2140*/  HGMMA.64x256x16.F32.BF16 R24, gdesc[UR28], R24 ;  /* 0x03e000001c1879f0 */ /* 0x000fde0008701818 */
[----:B------:R-:W-:-:S13]  /*2150*/  NOP ;  /* 0x0000000000007918 */ /* 0x000fda0000000000 */
[----:B------:R-:W-:Y:S01]  /*2160*/  HGMMA.64x256x16.F32.BF16 R24, gdesc[UR16], R24, gsb0 ;  /* 0x03e00000101879f0 */ /* 0x000fe20008001818 */
[----:B------:R-:W-:Y:S05]  /*2170*/  @!P0 BRA `(.L_x_49) ;  /* 0xfffffff800a48947 */ /* 0x000fea000383ffff */
.L_x_47:
[----:B------:R-:W-:Y:S02]  /*2180*/  WARPGROUP.DEPBAR.LE gsb0, 0x0 ;  /* 0x00008000000079c5 */ /* 0x000fe40000010000 */
[----:B------:R-:W-:Y:S01]  /*2190*/  BAR.SYNC.DEFER_BLOCKING 0x0 ;  /* 0x0000000000007b1d */ /* 0x000fe20000010000 */
[C---:B-1----:R-:W-:Y:S01]  /*21a0*/  IMAD.SHL.U32 R2, R0.reuse, 0x80, RZ ;  /* 0x0000008000027824 */ /* 0x042fe200078e00ff */
[----:B------:R-:W-:Y:S01]  /*21b0*/  F2FP.BF16.F32.PACK_AB R24, R25, R24 ;  /* 0x000000181918723e */ /* 0x000fe200000010ff */
[----:B------:R-:W-:Y:S01]  /*21c0*/  IMAD.SHL.U32 R3, R0, 0x10, RZ ;  /* 0x0000001000037824 */ /* 0x000fe200078e00ff */
[----:B------:R-:W-:Y:S01]  /*21d0*/  F2FP.BF16.F32.PACK_AB R25, R27, R26 ;  /* 0x0000001a1b19723e */ /* 0x000fe200000010ff */
[----:B------:R-:W-:Y:S01]  /*21e0*/  ULOP3.LUT UR21, UR21, 0x3, URZ, 0xc0, !UPT ;  /* 0x0000000315157892 */ /* 0x000fe2000f8ec03f */
[----:B------:R-:W-:Y:S01]  /*21f0*/  LOP3.LUT R2, R2, 0x780, RZ, 0xc0, !PT ;  /* 0x0000078002027812 */ /* 0x000fe200078ec0ff */
[----:B------:R-:W-:Y:S01]  /*2200*/  UMOV UR10, UR11 ;  /* 0x0000000b000a7c82 */ /* 0x000fe20008000000 */
[----:B------:R-:W-:Y:S01]  /*2210*/  F2FP.BF16.F32.PACK_AB R56, R57, R56 ;  /* 0x000000383938723e */ /* 0x000fe200000010ff */
[----:B---3--:R-:W-:Y:S01]  /*2220*/  ULEA UR9, UR21, UR15, 0x6 ;  /* 0x0000000f15097291 */ /* 0x008fe2000f8e303f */
[----:B------:R-:W-:Y:S01]  /*2230*/  LOP3.LUT R3, R2, 0x70, R3, 0xf8, !PT ;  /* 0x0000007002037812 */ /* 0x000fe200078ef803 */
[----:B------:R-:W-:Y:S01]  /*2240*/  IMAD.SHL.U32 R2, R0, 0x40, RZ ;  /* 0x0000004000027824 */ /* 0x000fe200078e00ff */
[----:B------:R-:W-:Y:S01]  /*2250*/  F2FP.BF16.F32.PACK_AB R26, R29, R28 ;  /* 0x0000001c1d1a723e */ /* 0x000fe200000010ff */
[----:B------:R-:W-:Y:S01]  /*2260*/  ULEA UR8, UR21, UR20, 0xd ;  /* 0x0000001415087291 */ /* 0x000fe2000f8e683f */
[----:B------:R-:W-:-:S02]  /*2270*/  LOP3.LUT R3, R3, 0x10, R0, 0x78, !PT ;  /* 0x0000001003037812 */ /* 0x000fc400078e7800 */
[----:B------:R-:W-:Y:S02]  /*2280*/  ELECT P0, URZ, PT ;  /* 0x00000000003f782f */ /* 0x000fe40003800000 */
[----:B------:R-:W-:Y:S02]  /*2290*/  F2FP.BF16.F32.PACK_AB R27, R31, R30 ;  /* 0x0000001e1f1b723e */ /* 0x000fe400000010ff */
[----:B------:R-:W-:Y:S02]  /*22a0*/  LOP3.LUT R0, R3, 0x1800, R2, 0xf8, !PT ;  /* 0x0000180003007812 */ /* 0x000fe400078ef802 */
[----:B------:R-:W-:Y:S02]  /*22b0*/  F2FP.BF16.F32.PACK_AB R57, R59, R58 ;  /* 0x0000003a3b39723e */ /* 0x000fe400000010ff */
[C---:B------:R-:W-:Y:S01]  /*22c0*/  LOP3.LUT R3, R0.reuse, 0x20, RZ, 0x3c, !PT ;  /* 0x0000002000037812 */ /* 0x040fe200078e3cff */
[----:B------:R-:W-:Y:S01]  /*22d0*/  VIADD R2, R0, UR20 ;  /* 0x0000001400027c36 */ /* 0x000fe20008000000 */
[----:B------:R-:W1:Y:S02]  /*22e0*/  @!P2 SYNCS.CCTL.IV [UR20+0x28000] ;  /* 0x02800000ff00a9b1 */ /* 0x000e640008000014 */
[----:B-1----:R-:W-:Y:S01]  /*22f0*/  BAR.SYNC.DEFER_BLOCKING 0x0 ;  /* 0x0000000000007b1d */ /* 0x002fe20000010000 */
[----:B------:R-:W-:Y:S01]  /*2300*/  F2FP.BF16.F32.PACK_AB R88, R89, R88 ;  /* 0x000000585958723e */ /* 0x000fe200000010ff */
[----:B------:R-:W-:Y:S01]  /*2310*/  VIADD R3, R3, UR20 ;  /* 0x0000001403037c36 */ /* 0x000fe20008000000 */
[----:B------:R-:W-:-:S02]  /*2320*/  F2FP.BF16.F32.PACK_AB R58, R61, R60 ;  /* 0x0000003c3d3a723e */ /* 0x000fc400000010ff */
[----:B------:R-:W-:Y:S02]  /*2330*/  F2FP.BF16.F32.PACK_AB R59, R63, R62 ;  /* 0x0000003e3f3b723e */ /* 0x000fe400000010ff */
[----:B------:R-:W-:Y:S02]  /*2340*/  F2FP.BF16.F32.PACK_AB R89, R91, R90 ;  /* 0x0000005a5b59723e */ /* 0x000fe400000010ff */
[----:B------:R-:W-:Y:S02]  /*2350*/  F2FP.BF16.F32.PACK_AB R120, R121, R120 ;  /* 0x000000787978723e */ /* 0x000fe400000010ff */
[----:B------:R-:W-:Y:S02]  /*2360*/  F2FP.BF16.F32.PACK_AB R32, R33, R32 ;  /* 0x000000202120723e */ /* 0x000fe400000010ff */
[----:B------:R-:W-:Y:S02]  /*2370*/  F2FP.BF16.F32.PACK_AB R90, R93, R92 ;  /* 0x0000005c5d5a723e */ /* 0x000fe400000010ff */
[----:B------:R-:W-:-:S02]  /*2380*/  F2FP.BF16.F32.PACK_AB R91, R95, R94 ;  /* 0x0000005e5f5b723e */ /* 0x000fc400000010ff */
[----:B------:R-:W-:Y:S02]  /*2390*/  F2FP.BF16.F32.PACK_AB R121, R123, R122 ;  /* 0x0000007a7b79723e */ /* 0x000fe400000010ff */
[----:B------:R-:W-:Y:S02]  /*23a0*/  F2FP.BF16.F32.PACK_AB R33, R35, R34 ;  /* 0x000000222321723e */ /* 0x000fe400000010ff */
[----:B------:R-:W-:Y:S02]  /*23b0*/  F2FP.BF16.F32.PACK_AB R64, R65, R64 ;  /* 0x000000404140723e */ /* 0x000fe400000010ff */
[----:B------:R-:W-:Y:S01]  /*23c0*/  F2FP.BF16.F32.PACK_AB R122, R125, R124 ;  /* 0x0000007c7d7a723e */ /* 0x000fe200000010ff */
[----:B------:R-:W1:Y:S01]  /*23d0*/  @!P2 SYNCS.CCTL.IV [UR20+0x28008] ;  /* 0x02800800ff00a9b1 */ /* 0x000e620008000014 */
[----:B------:R-:W-:Y:S01]  /*23e0*/  F2FP.BF16.F32.PACK_AB R123, R127, R126 ;  /* 0x0000007e7f7b723e */ /* 0x000fe200000010ff */
[----:B-1----:R-:W-:Y:S01]  /*23f0*/  STSM.16.M88.4 [R2], R24 ;  /* 0x0000001802007844 */ /* 0x002fe20000000200 */
[----:B------:R-:W-:-:S02]  /*2400*/  LOP3.LUT R4, R0, 0x40, RZ, 0x3c, !PT ;  /* 0x0000004000047812 */ /* 0x000fc400078e3cff */
[----:B------:R-:W-:Y:S01]  /*2410*/  F2FP.BF16.F32.PACK_AB R34, R37, R36 ;  /* 0x000000242522723e */ /* 0x000fe200000010ff */
[----:B------:R-:W-:Y:S01]  /*2420*/  STSM.16.M88.4 [R2+0x2000], R56 ;  /* 0x0020003802007844 */ /* 0x000fe20000000200 */
[----:B------:R-:W-:Y:S01]  /*2430*/  F2FP.BF16.F32.PACK_AB R35, R39, R38 ;  /* 0x000000262723723e */ /* 0x000fe200000010ff */
[----:B------:R-:W-:Y:S01]  /*2440*/  VIADD R4, R4, UR20 ;  /* 0x0000001404047c36 */ /* 0x000fe20008000000 */
[----:B------:R-:W-:Y:S01]  /*2450*/  F2FP.BF16.F32.PACK_AB R65, R67, R66 ;  /* 0x000000424341723e */ /* 0x000fe200000010ff */
[----:B------:R-:W-:Y:S01]  /*2460*/  STSM.16.M88.4 [R2+0x4000], R88 ;  /* 0x0040005802007844 */ /* 0x000fe20000000200 */
[----:B------:R-:W-:Y:S02]  /*2470*/  F2FP.BF16.F32.PACK_AB R96, R97, R96 ;  /* 0x000000606160723e */ /* 0x000fe400000010ff */
[----:B------:R-:W-:Y:S01]  /*2480*/  F2FP.BF16.F32.PACK_AB R66, R69, R68 ;  /* 0x000000444542723e */ /* 0x000fe200000010ff */
[----:B------:R-:W-:Y:S01]  /*2490*/  STSM.16.M88.4 [R2+0x6000], R120 ;  /* 0x0060007802007844 */ /* 0x000fe20000000200 */
[----:B------:R-:W-:-:S02]  /*24a0*/  F2FP.BF16.F32.PACK_AB R67, R71, R70 ;  /* 0x000000464743723e */ /* 0x000fc400000010ff */
[----:B------:R-:W-:Y:S01]  /*24b0*/  F2FP.BF16.F32.PACK_AB R97, R99, R98 ;  /* 0x000000626361723e */ /* 0x000fe200000010ff */
[----:B------:R-:W-:Y:S01]  /*24c0*/  STSM.16.M88.4 [R3], R32 ;  /* 0x0000002003007844 */ /* 0x000fe20000000200 */
[----:B------:R-:W-:Y:S02]  /*24d0*/  F2FP.BF16.F32.PACK_AB R128, R129, R128 ;  /* 0x000000808180723e */ /* 0x000fe400000010ff */
[----:B------:R-:W-:Y:S01]  /*24e0*/  F2FP.BF16.F32.PACK_AB R40, R41, R40 ;  /* 0x000000282928723e */ /* 0x000fe200000010ff */
[----:B------:R-:W-:Y:S01]  /*24f0*/  STSM.16.M88.4 [R3+0x2000], R64 ;  /* 0x0020004003007844 */ /* 0x000fe20000000200 */
[----:B------:R-:W-:Y:S02]  /*2500*/  F2FP.BF16.F32.PACK_AB R98, R101, R100 ;  /* 0x000000646562723e */ /* 0x000fe400000010ff */
[----:B------:R-:W-:Y:S02]  /*2510*/  F2FP.BF16.F32.PACK_AB R99, R103, R102 ;  /* 0x000000666763723e */ /* 0x000fe400000010ff */
[----:B------:R-:W-:-:S02]  /*2520*/  F2FP.BF16.F32.PACK_AB R129, R131, R130 ;  /* 0x000000828381723e */ /* 0x000fc400000010ff */
[----:B------:R-:W-:Y:S01]  /*2530*/  F2FP.BF16.F32.PACK_AB R41, R43, R42 ;  /* 0x0000002a2b29723e */ /* 0x000fe200000010ff */
[----:B------:R-:W-:Y:S01]  /*2540*/  STSM.16.M88.4 [R3+0x4000], R96 ;  /* 0x0040006003007844 */ /* 0x000fe20000000200 */
[----:B------:R-:W-:Y:S02]  /*2550*/  F2FP.BF16.F32.PACK_AB R72, R73, R72 ;  /* 0x000000484948723e */ /* 0x000fe400000010ff */
[----:B------:R-:W-:Y:S02]  /*2560*/  F2FP.BF16.F32.PACK_AB R130, R133, R132 ;  /* 0x000000848582723e */ /* 0x000fe400000010ff */
[----:B------:R-:W-:Y:S02]  /*2570*/  F2FP.BF16.F32.PACK_AB R131, R135, R134 ;  /* 0x000000868783723e */ /* 0x000fe400000010ff */
[----:B------:R-:W-:Y:S02]  /*2580*/  LOP3.LUT R0, R0, 0x60, RZ, 0x3c, !PT ;  /* 0x0000006000007812 */ /* 0x000fe400078e3cff */
[----:B------:R-:W-:Y:S01]  /*2590*/  F2FP.BF16.F32.PACK_AB R42, R45, R44 ;  /* 0x0000002c2d2a723e */ /* 0x000fe200000010ff */
[----:B------:R-:W-:Y:S01]  /*25a0*/  STSM.16.M88.4 [R3+0x6000], R128 ;  /* 0x0060008003007844 */ /* 0x000fe20000000200 */
[----:B------:R-:W-:Y:S01]  /*25b0*/  F2FP.BF16.F32.PACK_AB R43, R47, R46 ;  /* 0x0000002e2f2b723e */ /* 0x000fe200000010ff */
[----:B------:R-:W-:Y:S01]  /*25c0*/  VIADD R0, R0, UR20 ;  /* 0x0000001400007c36 */ /* 0x000fe20008000000 */
[----:B------:R-:W-:-:S02]  /*25d0*/  F2FP.BF16.F32.PACK_AB R73, R75, R74 ;  /* 0x0000004a4b49723e */ /* 0x000fc400000010ff */
[----:B------:R-:W-:Y:S01]  /*25e0*/  F2FP.BF16.F32.PACK_AB R104, R105, R104 ;  /* 0x000000686968723e */ /* 0x000fe200000010ff */
[----:B------:R-:W-:Y:S01]  /*25f0*/  STSM.16.M88.4 [R4], R40 ;  /* 0x0000002804007844 */ /* 0x000fe20000000200 */
[----:B------:R-:W-:Y:S02]  /*2600*/  F2FP.BF16.F32.PACK_AB R74, R77, R76 ;  /* 0x0000004c4d4a723e */ /* 0x000fe400000010ff */
[----:B------:R-:W-:Y:S02]  /*2610*/  F2FP.BF16.F32.PACK_AB R75, R79, R78 ;  /* 0x0000004e4f4b723e */ /* 0x000fe400000010ff */
[----:B------:R-:W-:Y:S02]  /*2620*/  F2FP.BF16.F32.PACK_AB R105, R107, R106 ;  /* 0x0000006a6b69723e */ /* 0x000fe400000010ff */
[----:B------:R-:W-:Y:S01]  /*2630*/  F2FP.BF16.F32.PACK_AB R136, R137, R136 ;  /* 0x000000888988723e */ /* 0x000fe200000010ff */
[----:B------:R-:W-:Y:S01]  /*2640*/  STSM.16.M88.4 [R4+0x2000], R72 ;  /* 0x0020004804007844 */ /* 0x000fe20000000200 */
[----:B------:R-:W-:-:S02]  /*2650*/  F2FP.BF16.F32.PACK_AB R48, R49, R48 ;  /* 0x000000303130723e */ /* 0x000fc400000010ff */
[----:B------:R-:W-:Y:S02]  /*2660*/  F2FP.BF16.F32.PACK_AB R106, R109, R108 ;  /* 0x0000006c6d6a723e */ /* 0x000fe400000010ff */
[----:B------:R-:W-:Y:S02]  /*2670*/  F2FP.BF16.F32.PACK_AB R107, R111, R110 ;  /* 0x0000006e6f6b723e */ /* 0x000fe400000010ff */
[----:B------:R-:W-:Y:S02]  /*2680*/  F2FP.BF16.F32.PACK_AB R137, R139, R138 ;  /* 0x0000008a8b89723e */ /* 0x000fe400000010ff */
[----:B------:R-:W-:Y:S01]  /*2690*/  F2FP.BF16.F32.PACK_AB R49, R51, R50 ;  /* 0x000000323331723e */ /* 0x000fe200000010ff */
[----:B------:R-:W-:Y:S01]  /*26a0*/  STSM.16.M88.4 [R4+0x4000], R104 ;  /* 0x0040006804007844 */ /* 0x000fe20000000200 */
[----:B------:R-:W-:Y:S02]  /*26b0*/  F2FP.BF16.F32.PACK_AB R80, R81, R80 ;  /* 0x000000505150723e */ /* 0x000fe400000010ff */
[----:B------:R-:W-:-:S02]  /*26c0*/  F2FP.BF16.F32.PACK_AB R138, R141, R140 ;  /* 0x0000008c8d8a723e */ /* 0x000fc400000010ff */
[----:B------:R-:W-:Y:S02]  /*26d0*/  F2FP.BF16.F32.PACK_AB R139, R143, R142 ;  /* 0x0000008e8f8b723e */ /* 0x000fe400000010ff */
[----:B------:R-:W-:Y:S02]  /*26e0*/  F2FP.BF16.F32.PACK_AB R50, R53, R52 ;  /* 0x000000343532723e */ /* 0x000fe400000010ff */
[----:B------:R-:W-:Y:S01]  /*26f0*/  F2FP.BF16.F32.PACK_AB R51, R55, R54 ;  /* 0x000000363733723e */ /* 0x000fe200000010ff */
[----:B------:R-:W-:Y:S01]  /*2700*/  STSM.16.M88.4 [R4+0x6000], R136 ;  /* 0x0060008804007844 */ /* 0x000fe20000000200 */
[----:B------:R-:W-:Y:S02]  /*2710*/  F2FP.BF16.F32.PACK_AB R81, R83, R82 ;  /* 0x000000525351723e */ /* 0x000fe400000010ff */
[----:B------:R-:W-:Y:S01]  /*2720*/  F2FP.BF16.F32.PACK_AB R112, R113, R112 ;  /* 0x000000707170723e */ /* 0x000fe200000010ff */
[----:B------:R-:W-:Y:S01]  /*2730*/  STSM.16.M88.4 [R0], R48 ;  /* 0x0000003000007844 */ /* 0x000fe20000000200 */
[----:B------:R-:W-:-:S02]  /*2740*/  F2FP.BF16.F32.PACK_AB R82, R85, R84 ;  /* 0x000000545552723e */ /* 0x000fc400000010ff */
[----:B------:R-:W-:Y:S02]  /*2750*/  F2FP.BF16.F32.PACK_AB R83, R87, R86 ;  /* 0x000000565753723e */ /* 0x000fe400000010ff */
        /* <DEDUP_REMOVED lines=8> */
[----:B------:R-:W-:-:S05]  /*27e0*/  F2FP.BF16.F32.PACK_AB R147, R151, R150 ;  /* 0x000000969793723e */ /* 0x000fca00000010ff */
[----:B------:R-:W-:Y:S01]  /*27f0*/  STSM.16.M88.4 [R0+0x6000], R144 ;  /* 0x0060009000007844 */ /* 0x000fe20000000200 */
[----:B------:R1:W-:Y:S06]  /*2800*/  MEMBAR.ALL.CTA ;  /* 0x0000000000007992 */ /* 0x0003ec0000008000 */
[----:B-1----:R-:W1:Y:S02]  /*2810*/  FENCE.VIEW.ASYNC.S ;  /* 0x00000000000073c6 */ /* 0x002e640000000000 */
[----:B-1----:R-:W-:Y:S06]  /*2820*/  BAR.SYNC.DEFER_BLOCKING 0x0 ;  /* 0x0000000000007b1d */ /* 0x002fec0000010000 */
[----:B------:R1:W-:Y:S01]  /*2830*/  UTMASTG.2D [UR8], [UR26] ;  /* 0x000000081a0073b5 */ /* 0x0003e20008008000 */
[----:B------:R0:W-:Y:S01]  /*2840*/  UTMACMDFLUSH ;  /* 0x00000000000079b7 */ /* 0x0001e20000000000 */
[----:B------:R-:W-:-:S04]  /*2850*/  DEPBAR.LE SB0, 0x0 ;  /* 0x000080000000791a */ /* 0x000fc80000000000 */
[----:B------:R-:W-:Y:S06]  /*2860*/  BAR.SYNC.DEFER_BLOCKING 0x0 ;  /* 0x0000000000007b1d */ /* 0x000fec0000010000 */
[----:B-1----:R-:W-:Y:S05]  /*2870*/  EXIT ;  /* 0x000000000000794d */ /* 0x002fea0003800000 */
.L_x_48:
[----:B------:R-:W1:Y:S02]  /*2880*/  SYNCS.PHASECHK.TRANS64.TRYWAIT P0, [UR31+0x28000], R2 ;  /* 0x02800002ff0075a7 */ /* 0x000e64000800015f */
[----:B-1----:R-:W-:Y:S05]  /*2890*/  @!P0 BRA `(.L_x_48) ;  /* 0xfffffffc00f88947 */ /* 0x002fea000383ffff */
[----:B------:R-:W-:Y:S05]  /*28a0*/  BRA `(.L_x_50) ;  /* 0xfffffff400887947 */ /* 0x000fea000383ffff */
.L_x_51:
[----:B------:R-:W-:-:S00]  /*28b0*/  BRA `(.L_x_51) ;  /* 0xfffffffc00fc7947 */ /* 0x000fc0000383ffff */
[----:B------:R-:W-:-:S00]  /*28c0*/  NOP ;  /* 0x0000000000007918 */ /* 0x000fc00000000000 */
        /* <DEDUP_REMOVED lines=11> */
.L_x_52:


//--------------------- .nv.shared.gluon_wgmma    --------------------------
	.section	.nv.shared.gluon_wgmma,"aw",@nobits
	.sectionflags	@""
	.align	16
	.zero		1024


//--------------------- .nv.shared.reserved.0     --------------------------
	.section	.nv.shared.reserved.0,"aw",@nobits
	.weak		__nv_reservedSMEM_offset_0_alias
	.size		__nv_reservedSMEM_offset_0_alias, 0, 0
	.other		__nv_reservedSMEM_offset_0_alias,@"STO_CUDA_RESERVED_SHARED STV_DEFAULT"
__nv_reservedSMEM_offset_0_alias:
	.zero		0


//--------------------- .nv.constant0.gluon_wgmma --------------------------
	.section	.nv.constant0.gluon_wgmma,"a",@progbits
	.sectionflags	@""
	.align	4
.nv.constant0.gluon_wgmma:
	.zero		608


//--------------------- SYMBOLS --------------------------

	.type		.nv.reservedSmem.offset0,@object
	.size		.nv.reservedSmem.offset0,0x4
